//
// Generated by NVIDIA NVVM Compiler
//
// Compiler Build ID: CL-36424714
// Cuda compilation tools, release 13.0, V13.0.88
// Based on NVVM 20.0.0
//

.version 9.0
.target sm_100
.address_size 64

	// .globl	_Z22multi_numbering_kernelPiS_i
// _ZZ22multi_numbering_kernelPiS_iE10prefix_sum has been demoted
// _ZZ22multi_numbering_kernelPiS_iE12temp_storage has been demoted
.global .align 1 .b8 _ZN34_INTERNAL_db59fe0a_4_k_cu_12d711f44cuda3std3__45__cpo5beginE[1];
.global .align 1 .b8 _ZN34_INTERNAL_db59fe0a_4_k_cu_12d711f44cuda3std3__45__cpo3endE[1];
.global .align 1 .b8 _ZN34_INTERNAL_db59fe0a_4_k_cu_12d711f44cuda3std3__45__cpo6cbeginE[1];
.global .align 1 .b8 _ZN34_INTERNAL_db59fe0a_4_k_cu_12d711f44cuda3std3__45__cpo4cendE[1];
.global .align 1 .b8 _ZN34_INTERNAL_db59fe0a_4_k_cu_12d711f44cuda3std3__45__cpo6rbeginE[1];
.global .align 1 .b8 _ZN34_INTERNAL_db59fe0a_4_k_cu_12d711f44cuda3std3__45__cpo4rendE[1];
.global .align 1 .b8 _ZN34_INTERNAL_db59fe0a_4_k_cu_12d711f44cuda3std3__45__cpo7crbeginE[1];
.global .align 1 .b8 _ZN34_INTERNAL_db59fe0a_4_k_cu_12d711f44cuda3std3__45__cpo5crendE[1];
.global .align 1 .b8 _ZN34_INTERNAL_db59fe0a_4_k_cu_12d711f44cuda3std3__436_GLOBAL__N__db59fe0a_4_k_cu_12d711f46ignoreE[1];
.global .align 1 .b8 _ZN34_INTERNAL_db59fe0a_4_k_cu_12d711f44cuda3std3__419piecewise_constructE[1];
.global .align 1 .b8 _ZN34_INTERNAL_db59fe0a_4_k_cu_12d711f44cuda3std3__48in_placeE[1];
.global .align 1 .b8 _ZN34_INTERNAL_db59fe0a_4_k_cu_12d711f44cuda3std3__420unreachable_sentinelE[1];
.global .align 1 .b8 _ZN34_INTERNAL_db59fe0a_4_k_cu_12d711f44cuda3std3__47nulloptE[1];
.global .align 1 .b8 _ZN34_INTERNAL_db59fe0a_4_k_cu_12d711f44cuda3std3__48unexpectE[1];
.global .align 1 .b8 _ZN34_INTERNAL_db59fe0a_4_k_cu_12d711f44cuda3std6ranges3__45__cpo4swapE[1];
.global .align 1 .b8 _ZN34_INTERNAL_db59fe0a_4_k_cu_12d711f44cuda3std6ranges3__45__cpo9iter_moveE[1];
.global .align 1 .b8 _ZN34_INTERNAL_db59fe0a_4_k_cu_12d711f44cuda3std6ranges3__45__cpo5beginE[1];
.global .align 1 .b8 _ZN34_INTERNAL_db59fe0a_4_k_cu_12d711f44cuda3std6ranges3__45__cpo3endE[1];
.global .align 1 .b8 _ZN34_INTERNAL_db59fe0a_4_k_cu_12d711f44cuda3std6ranges3__45__cpo6cbeginE[1];
.global .align 1 .b8 _ZN34_INTERNAL_db59fe0a_4_k_cu_12d711f44cuda3std6ranges3__45__cpo4cendE[1];
.global .align 1 .b8 _ZN34_INTERNAL_db59fe0a_4_k_cu_12d711f44cuda3std6ranges3__45__cpo7advanceE[1];
.global .align 1 .b8 _ZN34_INTERNAL_db59fe0a_4_k_cu_12d711f44cuda3std6ranges3__45__cpo9iter_swapE[1];
.global .align 1 .b8 _ZN34_INTERNAL_db59fe0a_4_k_cu_12d711f44cuda3std6ranges3__45__cpo4nextE[1];
.global .align 1 .b8 _ZN34_INTERNAL_db59fe0a_4_k_cu_12d711f44cuda3std6ranges3__45__cpo4prevE[1];
.global .align 1 .b8 _ZN34_INTERNAL_db59fe0a_4_k_cu_12d711f44cuda3std6ranges3__45__cpo4dataE[1];
.global .align 1 .b8 _ZN34_INTERNAL_db59fe0a_4_k_cu_12d711f44cuda3std6ranges3__45__cpo5cdataE[1];
.global .align 1 .b8 _ZN34_INTERNAL_db59fe0a_4_k_cu_12d711f44cuda3std6ranges3__45__cpo4sizeE[1];
.global .align 1 .b8 _ZN34_INTERNAL_db59fe0a_4_k_cu_12d711f44cuda3std6ranges3__45__cpo5ssizeE[1];
.global .align 1 .b8 _ZN34_INTERNAL_db59fe0a_4_k_cu_12d711f44cuda3std6ranges3__45__cpo8distanceE[1];
.global .align 1 .b8 _ZN34_INTERNAL_db59fe0a_4_k_cu_12d711f46thrust24THRUST_300001_SM_1000_NS6system6detail10sequential3seqE[1];
.global .align 1 .b8 _ZN34_INTERNAL_db59fe0a_4_k_cu_12d711f46thrust24THRUST_300001_SM_1000_NS12placeholders2_1E[1];
.global .align 1 .b8 _ZN34_INTERNAL_db59fe0a_4_k_cu_12d711f46thrust24THRUST_300001_SM_1000_NS12placeholders2_2E[1];
.global .align 1 .b8 _ZN34_INTERNAL_db59fe0a_4_k_cu_12d711f46thrust24THRUST_300001_SM_1000_NS12placeholders2_3E[1];
.global .align 1 .b8 _ZN34_INTERNAL_db59fe0a_4_k_cu_12d711f46thrust24THRUST_300001_SM_1000_NS12placeholders2_4E[1];
.global .align 1 .b8 _ZN34_INTERNAL_db59fe0a_4_k_cu_12d711f46thrust24THRUST_300001_SM_1000_NS12placeholders2_5E[1];
.global .align 1 .b8 _ZN34_INTERNAL_db59fe0a_4_k_cu_12d711f46thrust24THRUST_300001_SM_1000_NS12placeholders2_6E[1];
.global .align 1 .b8 _ZN34_INTERNAL_db59fe0a_4_k_cu_12d711f46thrust24THRUST_300001_SM_1000_NS12placeholders2_7E[1];
.global .align 1 .b8 _ZN34_INTERNAL_db59fe0a_4_k_cu_12d711f46thrust24THRUST_300001_SM_1000_NS12placeholders2_8E[1];
.global .align 1 .b8 _ZN34_INTERNAL_db59fe0a_4_k_cu_12d711f46thrust24THRUST_300001_SM_1000_NS12placeholders2_9E[1];
.global .align 1 .b8 _ZN34_INTERNAL_db59fe0a_4_k_cu_12d711f46thrust24THRUST_300001_SM_1000_NS12placeholders3_10E[1];

.visible .entry _Z22multi_numbering_kernelPiS_i(
	.param .u64 .ptr .align 1 _Z22multi_numbering_kernelPiS_i_param_0,
	.param .u64 .ptr .align 1 _Z22multi_numbering_kernelPiS_i_param_1,
	.param .u32 _Z22multi_numbering_kernelPiS_i_param_2
)
{
	.reg .pred 	%p<6>;
	.reg .b32 	%r<193>;
	.reg .b64 	%rd<10>;
	// demoted variable
	.shared .align 4 .b8 _ZZ22multi_numbering_kernelPiS_iE10prefix_sum[4096];
	// demoted variable
	.shared .align 16 .b8 _ZZ22multi_numbering_kernelPiS_iE12temp_storage[4256];
	ld.param.u64 	%rd1, [_Z22multi_numbering_kernelPiS_i_param_0];
	ld.param.u32 	%r6, [_Z22multi_numbering_kernelPiS_i_param_2];
	mov.u32 	%r7, %ctaid.x;
	mov.u32 	%r8, %ntid.x;
	mov.u32 	%r1, %tid.x;
	mad.lo.s32 	%r2, %r7, %r8, %r1;
	setp.ge.s32 	%p1, %r2, %r6;
	@%p1 bra 	$L__BB0_8;
	setp.eq.s32 	%p2, %r2, 0;
	mov.b32 	%r192, 1;
	@%p2 bra 	$L__BB0_3;
	cvta.to.global.u64 	%rd3, %rd1;
	mul.wide.s32 	%rd4, %r2, 4;
	add.s64 	%rd5, %rd3, %rd4;
	ld.global.u32 	%r10, [%rd5];
	ld.global.u32 	%r11, [%rd5+-4];
	setp.ne.s32 	%p3, %r10, %r11;
	selp.u32 	%r192, 1, 0, %p3;
$L__BB0_3:
	shr.u32 	%r12, %r1, 5;
	add.s32 	%r13, %r12, %r1;
	shl.b32 	%r14, %r13, 2;
	mov.u32 	%r15, _ZZ22multi_numbering_kernelPiS_iE12temp_storage;
	add.s32 	%r16, %r15, %r14;
	st.shared.u32 	[%r16+16], %r192;
	bar.sync 	0;
	setp.gt.u32 	%p4, %r1, 31;
	@%p4 bra 	$L__BB0_5;
	mov.u32 	%r47, %tid.x;
	mov.u32 	%r48, _ZZ22multi_numbering_kernelPiS_iE12temp_storage;
	mad.lo.s32 	%r49, %r47, 132, %r48;
	ld.shared.u32 	%r50, [%r49+16];
	ld.shared.u32 	%r51, [%r49+20];
	ld.shared.u32 	%r52, [%r49+24];
	ld.shared.u32 	%r53, [%r49+28];
	ld.shared.u32 	%r54, [%r49+32];
	ld.shared.u32 	%r55, [%r49+36];
	ld.shared.u32 	%r56, [%r49+40];
	ld.shared.u32 	%r57, [%r49+44];
	ld.shared.u32 	%r58, [%r49+48];
	ld.shared.u32 	%r59, [%r49+52];
	ld.shared.u32 	%r60, [%r49+56];
	ld.shared.u32 	%r61, [%r49+60];
	ld.shared.u32 	%r62, [%r49+64];
	ld.shared.u32 	%r63, [%r49+68];
	ld.shared.u32 	%r64, [%r49+72];
	ld.shared.u32 	%r65, [%r49+76];
	ld.shared.u32 	%r66, [%r49+80];
	ld.shared.u32 	%r67, [%r49+84];
	ld.shared.u32 	%r68, [%r49+88];
	ld.shared.u32 	%r69, [%r49+92];
	ld.shared.u32 	%r70, [%r49+96];
	ld.shared.u32 	%r71, [%r49+100];
	ld.shared.u32 	%r72, [%r49+104];
	ld.shared.u32 	%r73, [%r49+108];
	ld.shared.u32 	%r74, [%r49+112];
	ld.shared.u32 	%r75, [%r49+116];
	ld.shared.u32 	%r76, [%r49+120];
	ld.shared.u32 	%r77, [%r49+124];
	ld.shared.u32 	%r78, [%r49+128];
	ld.shared.u32 	%r79, [%r49+132];
	ld.shared.u32 	%r80, [%r49+136];
	ld.shared.u32 	%r81, [%r49+140];
	add.s32 	%r82, %r51, %r50;
	add.s32 	%r83, %r82, %r52;
	add.s32 	%r84, %r83, %r53;
	add.s32 	%r85, %r84, %r54;
	add.s32 	%r86, %r85, %r55;
	add.s32 	%r87, %r86, %r56;
	add.s32 	%r88, %r87, %r57;
	add.s32 	%r89, %r88, %r58;
	add.s32 	%r90, %r89, %r59;
	add.s32 	%r91, %r90, %r60;
	add.s32 	%r92, %r91, %r61;
	add.s32 	%r93, %r92, %r62;
	add.s32 	%r94, %r93, %r63;
	add.s32 	%r95, %r94, %r64;
	add.s32 	%r96, %r95, %r65;
	add.s32 	%r97, %r96, %r66;
	add.s32 	%r98, %r97, %r67;
	add.s32 	%r99, %r98, %r68;
	add.s32 	%r100, %r99, %r69;
	add.s32 	%r101, %r100, %r70;
	add.s32 	%r102, %r101, %r71;
	add.s32 	%r103, %r102, %r72;
	add.s32 	%r104, %r103, %r73;
	add.s32 	%r105, %r104, %r74;
	add.s32 	%r106, %r105, %r75;
	add.s32 	%r107, %r106, %r76;
	add.s32 	%r108, %r107, %r77;
	add.s32 	%r109, %r108, %r78;
	add.s32 	%r110, %r109, %r79;
	add.s32 	%r111, %r110, %r80;
	add.s32 	%r21, %r111, %r81;
	mov.b32 	%r19, 1;
	mov.b32 	%r44, 0;
	mov.b32 	%r46, -1;
	// begin inline asm
	{  .reg .s32 r0;  .reg .pred p;  shfl.sync.up.b32 r0|p, %r21, %r19, %r44, %r46;  @p add.s32 r0, r0, %r21;  mov.s32 %r17, r0;}
	// end inline asm
	mov.b32 	%r25, 2;
	// begin inline asm
	{  .reg .s32 r0;  .reg .pred p;  shfl.sync.up.b32 r0|p, %r17, %r25, %r44, %r46;  @p add.s32 r0, r0, %r17;  mov.s32 %r23, r0;}
	// end inline asm
	mov.b32 	%r31, 4;
	// begin inline asm
	{  .reg .s32 r0;  .reg .pred p;  shfl.sync.up.b32 r0|p, %r23, %r31, %r44, %r46;  @p add.s32 r0, r0, %r23;  mov.s32 %r29, r0;}
	// end inline asm
	mov.b32 	%r37, 8;
	// begin inline asm
	{  .reg .s32 r0;  .reg .pred p;  shfl.sync.up.b32 r0|p, %r29, %r37, %r44, %r46;  @p add.s32 r0, r0, %r29;  mov.s32 %r35, r0;}
	// end inline asm
	mov.b32 	%r43, 16;
	// begin inline asm
	{  .reg .s32 r0;  .reg .pred p;  shfl.sync.up.b32 r0|p, %r35, %r43, %r44, %r46;  @p add.s32 r0, r0, %r35;  mov.s32 %r41, r0;}
	// end inline asm
	sub.s32 	%r112, %r41, %r21;
	ld.shared.u32 	%r113, [%r49+16];
	ld.shared.u32 	%r114, [%r49+20];
	ld.shared.u32 	%r115, [%r49+24];
	ld.shared.u32 	%r116, [%r49+28];
	ld.shared.u32 	%r117, [%r49+32];
	ld.shared.u32 	%r118, [%r49+36];
	ld.shared.u32 	%r119, [%r49+40];
	ld.shared.u32 	%r120, [%r49+44];
	ld.shared.u32 	%r121, [%r49+48];
	ld.shared.u32 	%r122, [%r49+52];
	ld.shared.u32 	%r123, [%r49+56];
	ld.shared.u32 	%r124, [%r49+60];
	ld.shared.u32 	%r125, [%r49+64];
	ld.shared.u32 	%r126, [%r49+68];
	ld.shared.u32 	%r127, [%r49+72];
	ld.shared.u32 	%r128, [%r49+76];
	ld.shared.u32 	%r129, [%r49+80];
	ld.shared.u32 	%r130, [%r49+84];
	ld.shared.u32 	%r131, [%r49+88];
	ld.shared.u32 	%r132, [%r49+92];
	ld.shared.u32 	%r133, [%r49+96];
	ld.shared.u32 	%r134, [%r49+100];
	ld.shared.u32 	%r135, [%r49+104];
	ld.shared.u32 	%r136, [%r49+108];
	ld.shared.u32 	%r137, [%r49+112];
	ld.shared.u32 	%r138, [%r49+116];
	ld.shared.u32 	%r139, [%r49+120];
	ld.shared.u32 	%r140, [%r49+124];
	ld.shared.u32 	%r141, [%r49+128];
	ld.shared.u32 	%r142, [%r49+132];
	ld.shared.u32 	%r143, [%r49+136];
	add.s32 	%r144, %r113, %r112;
	add.s32 	%r145, %r114, %r144;
	add.s32 	%r146, %r115, %r145;
	add.s32 	%r147, %r116, %r146;
	add.s32 	%r148, %r117, %r147;
	add.s32 	%r149, %r118, %r148;
	add.s32 	%r150, %r119, %r149;
	add.s32 	%r151, %r120, %r150;
	add.s32 	%r152, %r121, %r151;
	add.s32 	%r153, %r122, %r152;
	add.s32 	%r154, %r123, %r153;
	add.s32 	%r155, %r124, %r154;
	add.s32 	%r156, %r125, %r155;
	add.s32 	%r157, %r126, %r156;
	add.s32 	%r158, %r127, %r157;
	add.s32 	%r159, %r128, %r158;
	add.s32 	%r160, %r129, %r159;
	add.s32 	%r161, %r130, %r160;
	add.s32 	%r162, %r131, %r161;
	add.s32 	%r163, %r132, %r162;
	add.s32 	%r164, %r133, %r163;
	add.s32 	%r165, %r134, %r164;
	add.s32 	%r166, %r135, %r165;
	add.s32 	%r167, %r136, %r166;
	add.s32 	%r168, %r137, %r167;
	add.s32 	%r169, %r138, %r168;
	add.s32 	%r170, %r139, %r169;
	add.s32 	%r171, %r140, %r170;
	add.s32 	%r172, %r141, %r171;
	add.s32 	%r173, %r142, %r172;
	add.s32 	%r174, %r143, %r173;
	st.shared.u32 	[%r49+16], %r112;
	st.shared.u32 	[%r49+20], %r144;
	st.shared.u32 	[%r49+24], %r145;
	st.shared.u32 	[%r49+28], %r146;
	st.shared.u32 	[%r49+32], %r147;
	st.shared.u32 	[%r49+36], %r148;
	st.shared.u32 	[%r49+40], %r149;
	st.shared.u32 	[%r49+44], %r150;
	st.shared.u32 	[%r49+48], %r151;
	st.shared.u32 	[%r49+52], %r152;
	st.shared.u32 	[%r49+56], %r153;
	st.shared.u32 	[%r49+60], %r154;
	st.shared.u32 	[%r49+64], %r155;
	st.shared.u32 	[%r49+68], %r156;
	st.shared.u32 	[%r49+72], %r157;
	st.shared.u32 	[%r49+76], %r158;
	st.shared.u32 	[%r49+80], %r159;
	st.shared.u32 	[%r49+84], %r160;
	st.shared.u32 	[%r49+88], %r161;
	st.shared.u32 	[%r49+92], %r162;
	st.shared.u32 	[%r49+96], %r163;
	st.shared.u32 	[%r49+100], %r164;
	st.shared.u32 	[%r49+104], %r165;
	st.shared.u32 	[%r49+108], %r166;
	st.shared.u32 	[%r49+112], %r167;
	st.shared.u32 	[%r49+116], %r168;
	st.shared.u32 	[%r49+120], %r169;
	st.shared.u32 	[%r49+124], %r170;
	st.shared.u32 	[%r49+128], %r171;
	st.shared.u32 	[%r49+132], %r172;
	st.shared.u32 	[%r49+136], %r173;
	st.shared.u32 	[%r49+140], %r174;
$L__BB0_5:
	bar.sync 	0;
	mov.u32 	%r175, %tid.x;
	setp.ne.s32 	%p5, %r175, 0;
	mov.u32 	%r176, %ctaid.x;
	shl.b32 	%r177, %r176, 2;
	mov.u32 	%r178, _ZZ22multi_numbering_kernelPiS_iE10prefix_sum;
	add.s32 	%r5, %r178, %r177;
	@%p5 bra 	$L__BB0_7;
	shr.u32 	%r180, %r175, 5;
	add.s32 	%r181, %r180, %r175;
	shl.b32 	%r182, %r181, 2;
	mov.u32 	%r183, _ZZ22multi_numbering_kernelPiS_iE12temp_storage;
	add.s32 	%r184, %r183, %r182;
	ld.shared.u32 	%r185, [%r184+16];
	st.shared.u32 	[%r5], %r185;
$L__BB0_7:
	ld.param.u64 	%rd9, [_Z22multi_numbering_kernelPiS_i_param_1];
	bar.sync 	0;
	ld.shared.u32 	%r186, [%r5];
	add.s32 	%r187, %r186, %r192;
	mov.u32 	%r189, %ntid.x;
	mad.lo.s32 	%r191, %r176, %r189, %r175;
	cvta.to.global.u64 	%rd6, %rd9;
	mul.wide.s32 	%rd7, %r191, 4;
	add.s64 	%rd8, %rd6, %rd7;
	st.global.u32 	[%rd8], %r187;
$L__BB0_8:
	ret;

}
	// .globl	_ZN3cub18CUB_300001_SM_10006detail11EmptyKernelIvEEvv
.visible .entry _ZN3cub18CUB_300001_SM_10006detail11EmptyKernelIvEEvv()
{


	ret;

}


// ===== COMPILED SASS (sm_100) =====

	.target	sm_100

	.elftype	@"ET_EXEC"


//--------------------- .note.nv.tkinfo           --------------------------
	.section	.note.nv.tkinfo,"",@"SHT_NOTE"
	.sectionflags	@"SHF_NOTE_NV_TKINFO"
	.tkinfo
        /*0018*/ 	.word	0x00000002
        /*0030*/ 	.string	""
        /*0030*/ 	.string	"ptxas"
        /*0030*/ 	.string	"Cuda compilation tools, release 13.0, V13.0.88"
        /*0030*/ 	.string	"Build cuda_13.0.r13.0/compiler.36424714_0"
        /*0030*/ 	.string	"-arch sm_100 -m 64 "



//--------------------- .note.nv.cuinfo           --------------------------
	.section	.note.nv.cuinfo,"",@"SHT_NOTE"
	.sectionflags	@"SHF_NOTE_NV_CUINFO"
        /*0018*/ 	.short	0x0002
        /*001a*/ 	.short	0x0064
        /*001c*/ 	.short	0x0082
	.zero		2


//--------------------- .nv.info                  --------------------------
	.section	.nv.info,"",@"SHT_CUDA_INFO"
	.align	4


	//----- nvinfo : EIATTR_REGCOUNT
	.align		4
        /*0000*/ 	.byte	0x04, 0x2f
        /*0002*/ 	.short	(.L_41 - .L_40)
	.align		4
.L_40:
        /*0004*/ 	.word	index@(_Z22multi_numbering_kernelPiS_i)
        /*0008*/ 	.word	0x0000002f


	//----- nvinfo : EIATTR_FRAME_SIZE
	.align		4
.L_41:
        /*000c*/ 	.byte	0x04, 0x11
        /*000e*/ 	.short	(.L_43 - .L_42)
	.align		4
.L_42:
        /*0010*/ 	.word	index@(_Z22multi_numbering_kernelPiS_i)
        /*0014*/ 	.word	0x00000000


	//----- nvinfo : EIATTR_REGCOUNT
	.align		4
.L_43:
        /*0018*/ 	.byte	0x04, 0x2f
        /*001a*/ 	.short	(.L_45 - .L_44)
	.align		4
.L_44:
        /*001c*/ 	.word	index@(_ZN3cub18CUB_300001_SM_10006detail11EmptyKernelIvEEvv)
        /*0020*/ 	.word	0x00000004


	//----- nvinfo : EIATTR_FRAME_SIZE
	.align		4
.L_45:
        /*0024*/ 	.byte	0x04, 0x11
        /*0026*/ 	.short	(.L_47 - .L_46)
	.align		4
.L_46:
        /*0028*/ 	.word	index@(_ZN3cub18CUB_300001_SM_10006detail11EmptyKernelIvEEvv)
        /*002c*/ 	.word	0x00000000


	//----- nvinfo : EIATTR_MIN_STACK_SIZE
	.align		4
.L_47:
        /*0030*/ 	.byte	0x04, 0x12
        /*0032*/ 	.short	(.L_49 - .L_48)
	.align		4
.L_48:
        /*0034*/ 	.word	index@(_ZN3cub18CUB_300001_SM_10006detail11EmptyKernelIvEEvv)
        /*0038*/ 	.word	0x00000000


	//----- nvinfo : EIATTR_MIN_STACK_SIZE
	.align		4
.L_49:
        /*003c*/ 	.byte	0x04, 0x12
        /*003e*/ 	.short	(.L_51 - .L_50)
	.align		4
.L_50:
        /*0040*/ 	.word	index@(_Z22multi_numbering_kernelPiS_i)
        /*0044*/ 	.word	0x00000000
.L_51:


//--------------------- .nv.compat                --------------------------
	.section	.nv.compat,"",@"SHT_CUDA_COMPAT_INFO"
	.align	4
        /*0000*/ 	.byte	0x02, 0x09, 0x00, 0x00, 0x02, 0x02, 0x01, 0x00, 0x02, 0x05, 0x05, 0x00, 0x03, 0x07, 0x01, 0x01
        /*0010*/ 	.byte	0x02, 0x03, 0x00, 0x00, 0x02, 0x06, 0x01, 0x00, 0x04, 0x0b, 0x08, 0x00, 0x09, 0x00, 0x00, 0x00
        /*0020*/ 	.byte	0x00, 0x00, 0x00, 0x00


//--------------------- .nv.info._ZN3cub18CUB_300001_SM_10006detail11EmptyKernelIvEEvv --------------------------
	.section	.nv.info._ZN3cub18CUB_300001_SM_10006detail11EmptyKernelIvEEvv,"",@"SHT_CUDA_INFO"
	.sectionflags	@""
	.align	4


	//----- nvinfo : EIATTR_CUDA_API_VERSION
	.align		4
        /*0000*/ 	.byte	0x04, 0x37
        /*0002*/ 	.short	(.L_53 - .L_52)
.L_52:
        /*0004*/ 	.word	0x00000082


	//----- nvinfo : EIATTR_SPARSE_MMA_MASK
	.align		4
.L_53:
        /*0008*/ 	.byte	0x03, 0x50
        /*000a*/ 	.short	0x0000


	//----- nvinfo : EIATTR_MAXREG_COUNT
	.align		4
        /*000c*/ 	.byte	0x03, 0x1b
        /*000e*/ 	.short	0x00ff


	//----- nvinfo : EIATTR_MERCURY_ISA_VERSION
	.align		4
        /*0010*/ 	.byte	0x03, 0x5f
        /*0012*/ 	.short	0x0101


	//----- nvinfo : EIATTR_VRC_CTA_INIT_COUNT
	.align		4
        /*0014*/ 	.byte	0x02, 0x4a
	.zero		1
	.zero		1


	//----- nvinfo : EIATTR_EXIT_INSTR_OFFSETS
	.align		4
        /*0018*/ 	.byte	0x04, 0x1c
        /*001a*/ 	.short	(.L_55 - .L_54)


	//   ....[0]....
.L_54:
        /*001c*/ 	.word	0x00000010


	//----- nvinfo : EIATTR_SW_WAR
	.align		4
.L_55:
        /*0020*/ 	.byte	0x04, 0x36
        /*0022*/ 	.short	(.L_57 - .L_56)
.L_56:
        /*0024*/ 	.word	0x00000008
.L_57:


//--------------------- .nv.info._Z22multi_numbering_kernelPiS_i --------------------------
	.section	.nv.info._Z22multi_numbering_kernelPiS_i,"",@"SHT_CUDA_INFO"
	.sectionflags	@""
	.align	4


	//----- nvinfo : EIATTR_CUDA_API_VERSION
	.align		4
        /*0000*/ 	.byte	0x04, 0x37
        /*0002*/ 	.short	(.L_59 - .L_58)
.L_58:
        /*0004*/ 	.word	0x00000082


	//----- nvinfo : EIATTR_KPARAM_INFO
	.align		4
.L_59:
        /*0008*/ 	.byte	0x04, 0x17
        /*000a*/ 	.short	(.L_61 - .L_60)
.L_60:
        /*000c*/ 	.word	0x00000000
        /*0010*/ 	.short	0x0002
        /*0012*/ 	.short	0x0010
        /*0014*/ 	.byte	0x00, 0xf0, 0x11, 0x00


	//----- nvinfo : EIATTR_KPARAM_INFO
	.align		4
.L_61:
        /*0018*/ 	.byte	0x04, 0x17
        /*001a*/ 	.short	(.L_63 - .L_62)
.L_62:
        /*001c*/ 	.word	0x00000000
        /*0020*/ 	.short	0x0001
        /*0022*/ 	.short	0x0008
        /*0024*/ 	.byte	0x00, 0xf5, 0x21, 0x00


	//----- nvinfo : EIATTR_KPARAM_INFO
	.align		4
.L_63:
        /*0028*/ 	.byte	0x04, 0x17
        /*002a*/ 	.short	(.L_65 - .L_64)
.L_64:
        /*002c*/ 	.word	0x00000000
        /*0030*/ 	.short	0x0000
        /*0032*/ 	.short	0x0000
        /*0034*/ 	.byte	0x00, 0xf5, 0x21, 0x00


	//----- nvinfo : EIATTR_SPARSE_MMA_MASK
	.align		4
.L_65:
        /*0038*/ 	.byte	0x03, 0x50
        /*003a*/ 	.short	0x0000


	//----- nvinfo : EIATTR_MAXREG_COUNT
	.align		4
        /*003c*/ 	.byte	0x03, 0x1b
        /*003e*/ 	.short	0x00ff


	//----- nvinfo : EIATTR_NUM_BARRIERS
	.align		4
        /*0040*/ 	.byte	0x02, 0x4c
        /*0042*/ 	.byte	0x01
	.zero		1


	//----- nvinfo : EIATTR_MERCURY_ISA_VERSION
	.align		4
        /*0044*/ 	.byte	0x03, 0x5f
        /*0046*/ 	.short	0x0101


	//----- nvinfo : EIATTR_COOP_GROUP_MASK_REGIDS
	.align		4
        /*0048*/ 	.byte	0x04, 0x29
        /*004a*/ 	.short	(.L_67 - .L_66)


	//   ....[0]....
.L_66:
        /*004c*/ 	.word	0xffffffff


	//   ....[1]....
        /*0050*/ 	.word	0xffffffff


	//   ....[2]....
        /*0054*/ 	.word	0xffffffff


	//   ....[3]....
        /*0058*/ 	.word	0xffffffff


	//   ....[4]....
        /*005c*/ 	.word	0xffffffff


	//   ....[5]....
        /*0060*/ 	.word	0x05000021


	//   ....[6]....
        /*0064*/ 	.word	0x05000021


	//   ....[7]....
        /*0068*/ 	.word	0x05000021


	//   ....[8]....
        /*006c*/ 	.word	0x05000021


	//   ....[9]....
        /*0070*/ 	.word	0x05000021


	//----- nvinfo : EIATTR_COOP_GROUP_INSTR_OFFSETS
	.align		4
.L_67:
        /*0074*/ 	.byte	0x04, 0x28
        /*0076*/ 	.short	(.L_69 - .L_68)


	//   ....[0]....
.L_68:
        /*0078*/ 	.word	0x000004e0


	//   ....[1]....
        /*007c*/ 	.word	0x00000500


	//   ....[2]....
        /*0080*/ 	.word	0x00000520


	//   ....[3]....
        /*0084*/ 	.word	0x00000540


	//   ....[4]....
        /*0088*/ 	.word	0x00000560


	//   ....[5]....
        /*008c*/ 	.word	0x00000b40


	//   ....[6]....
        /*0090*/ 	.word	0x00000bb0


	//   ....[7]....
        /*0094*/ 	.word	0x00000c20


	//   ....[8]....
        /*0098*/ 	.word	0x00000c90


	//   ....[9]....
        /*009c*/ 	.word	0x00000d00


	//----- nvinfo : EIATTR_VRC_CTA_INIT_COUNT
	.align		4
.L_69:
        /*00a0*/ 	.byte	0x02, 0x4a
	.zero		1
	.zero		1


	//----- nvinfo : EIATTR_EXIT_INSTR_OFFSETS
	.align		4
        /*00a4*/ 	.byte	0x04, 0x1c
        /*00a6*/ 	.short	(.L_71 - .L_70)


	//   ....[0]....
.L_70:
        /*00a8*/ 	.word	0x00000070


	//   ....[1]....
        /*00ac*/ 	.word	0x00000ae0


	//----- nvinfo : EIATTR_CRS_STACK_SIZE
	.align		4
.L_71:
        /*00b0*/ 	.byte	0x04, 0x1e
        /*00b2*/ 	.short	(.L_73 - .L_72)
.L_72:
        /*00b4*/ 	.word	0x00000000


	//----- nvinfo : EIATTR_CBANK_PARAM_SIZE
	.align		4
.L_73:
        /*00b8*/ 	.byte	0x03, 0x19
        /*00ba*/ 	.short	0x0014


	//----- nvinfo : EIATTR_PARAM_CBANK
	.align		4
        /*00bc*/ 	.byte	0x04, 0x0a
        /*00be*/ 	.short	(.L_75 - .L_74)
	.align		4
.L_74:
        /*00c0*/ 	.word	index@(.nv.constant0._Z22multi_numbering_kernelPiS_i)
        /*00c4*/ 	.short	0x0380
        /*00c6*/ 	.short	0x0014


	//----- nvinfo : EIATTR_SW_WAR
	.align		4
.L_75:
        /*00c8*/ 	.byte	0x04, 0x36
        /*00ca*/ 	.short	(.L_77 - .L_76)
.L_76:
        /*00cc*/ 	.word	0x00000008
.L_77:


//--------------------- .nv.callgraph             --------------------------
	.section	.nv.callgraph,"",@"SHT_CUDA_CALLGRAPH"
	.align	4
	.sectionentsize	8
	.align		4
        /*0000*/ 	.word	0x00000000
	.align		4
        /*0004*/ 	.word	0xffffffff
	.align		4
        /*0008*/ 	.word	0x00000000
	.align		4
        /*000c*/ 	.word	0xfffffffe
	.align		4
        /*0010*/ 	.word	0x00000000
	.align		4
        /*0014*/ 	.word	0xfffffffd
	.align		4
        /*0018*/ 	.word	0x00000000
	.align		4
        /*001c*/ 	.word	0xfffffffc


//--------------------- .nv.constant4             --------------------------
	.section	.nv.constant4,"a",@progbits
	.align	8
	.align		8
.nv.constant4:
        /*0000*/ 	.dword	_ZN34_INTERNAL_db59fe0a_4_k_cu_12d711f44cuda3std3__45__cpo5beginE
	.align		8
        /*0008*/ 	.dword	_ZN34_INTERNAL_db59fe0a_4_k_cu_12d711f44cuda3std3__45__cpo3endE
	.align		8
        /*0010*/ 	.dword	_ZN34_INTERNAL_db59fe0a_4_k_cu_12d711f44cuda3std3__45__cpo6cbeginE
	.align		8
        /*0018*/ 	.dword	_ZN34_INTERNAL_db59fe0a_4_k_cu_12d711f44cuda3std3__45__cpo4cendE
	.align		8
        /*0020*/ 	.dword	_ZN34_INTERNAL_db59fe0a_4_k_cu_12d711f44cuda3std3__45__cpo6rbeginE
	.align		8
        /*0028*/ 	.dword	_ZN34_INTERNAL_db59fe0a_4_k_cu_12d711f44cuda3std3__45__cpo4rendE
	.align		8
        /*0030*/ 	.dword	_ZN34_INTERNAL_db59fe0a_4_k_cu_12d711f44cuda3std3__45__cpo7crbeginE
	.align		8
        /*0038*/ 	.dword	_ZN34_INTERNAL_db59fe0a_4_k_cu_12d711f44cuda3std3__45__cpo5crendE
	.align		8
        /*0040*/ 	.dword	_ZN34_INTERNAL_db59fe0a_4_k_cu_12d711f44cuda3std3__436_GLOBAL__N__db59fe0a_4_k_cu_12d711f46ignoreE
	.align		8
        /*0048*/ 	.dword	_ZN34_INTERNAL_db59fe0a_4_k_cu_12d711f44cuda3std3__419piecewise_constructE
	.align		8
        /*0050*/ 	.dword	_ZN34_INTERNAL_db59fe0a_4_k_cu_12d711f44cuda3std3__48in_placeE
	.align		8
        /*0058*/ 	.dword	_ZN34_INTERNAL_db59fe0a_4_k_cu_12d711f44cuda3std3__420unreachable_sentinelE
	.align		8
        /*0060*/ 	.dword	_ZN34_INTERNAL_db59fe0a_4_k_cu_12d711f44cuda3std3__47nulloptE
	.align		8
        /*0068*/ 	.dword	_ZN34_INTERNAL_db59fe0a_4_k_cu_12d711f44cuda3std3__48unexpectE
	.align		8
        /*0070*/ 	.dword	_ZN34_INTERNAL_db59fe0a_4_k_cu_12d711f44cuda3std6ranges3__45__cpo4swapE
	.align		8
        /*0078*/ 	.dword	_ZN34_INTERNAL_db59fe0a_4_k_cu_12d711f44cuda3std6ranges3__45__cpo9iter_moveE
	.align		8
        /*0080*/ 	.dword	_ZN34_INTERNAL_db59fe0a_4_k_cu_12d711f44cuda3std6ranges3__45__cpo5beginE
	.align		8
        /*0088*/ 	.dword	_ZN34_INTERNAL_db59fe0a_4_k_cu_12d711f44cuda3std6ranges3__45__cpo3endE
	.align		8
        /*0090*/ 	.dword	_ZN34_INTERNAL_db59fe0a_4_k_cu_12d711f44cuda3std6ranges3__45__cpo6cbeginE
	.align		8
        /*0098*/ 	.dword	_ZN34_INTERNAL_db59fe0a_4_k_cu_12d711f44cuda3std6ranges3__45__cpo4cendE
	.align		8
        /*00a0*/ 	.dword	_ZN34_INTERNAL_db59fe0a_4_k_cu_12d711f44cuda3std6ranges3__45__cpo7advanceE
	.align		8
        /*00a8*/ 	.dword	_ZN34_INTERNAL_db59fe0a_4_k_cu_12d711f44cuda3std6ranges3__45__cpo9iter_swapE
	.align		8
        /*00b0*/ 	.dword	_ZN34_INTERNAL_db59fe0a_4_k_cu_12d711f44cuda3std6ranges3__45__cpo4nextE
	.align		8
        /*00b8*/ 	.dword	_ZN34_INTERNAL_db59fe0a_4_k_cu_12d711f44cuda3std6ranges3__45__cpo4prevE
	.align		8
        /*00c0*/ 	.dword	_ZN34_INTERNAL_db59fe0a_4_k_cu_12d711f44cuda3std6ranges3__45__cpo4dataE
	.align		8
        /*00c8*/ 	.dword	_ZN34_INTERNAL_db59fe0a_4_k_cu_12d711f44cuda3std6ranges3__45__cpo5cdataE
	.align		8
        /*00d0*/ 	.dword	_ZN34_INTERNAL_db59fe0a_4_k_cu_12d711f44cuda3std6ranges3__45__cpo4sizeE
	.align		8
        /*00d8*/ 	.dword	_ZN34_INTERNAL_db59fe0a_4_k_cu_12d711f44cuda3std6ranges3__45__cpo5ssizeE
	.align		8
        /*00e0*/ 	.dword	_ZN34_INTERNAL_db59fe0a_4_k_cu_12d711f44cuda3std6ranges3__45__cpo8distanceE
	.align		8
        /*00e8*/ 	.dword	_ZN34_INTERNAL_db59fe0a_4_k_cu_12d711f46thrust24THRUST_300001_SM_1000_NS6system6detail10sequential3seqE
	.align		8
        /*00f0*/ 	.dword	_ZN34_INTERNAL_db59fe0a_4_k_cu_12d711f46thrust24THRUST_300001_SM_1000_NS12placeholders2_1E
	.align		8
        /*00f8*/ 	.dword	_ZN34_INTERNAL_db59fe0a_4_k_cu_12d711f46thrust24THRUST_300001_SM_1000_NS12placeholders2_2E
	.align		8
        /*0100*/ 	.dword	_ZN34_INTERNAL_db59fe0a_4_k_cu_12d711f46thrust24THRUST_300001_SM_1000_NS12placeholders2_3E
	.align		8
        /*0108*/ 	.dword	_ZN34_INTERNAL_db59fe0a_4_k_cu_12d711f46thrust24THRUST_300001_SM_1000_NS12placeholders2_4E
	.align		8
        /*0110*/ 	.dword	_ZN34_INTERNAL_db59fe0a_4_k_cu_12d711f46thrust24THRUST_300001_SM_1000_NS12placeholders2_5E
	.align		8
        /*0118*/ 	.dword	_ZN34_INTERNAL_db59fe0a_4_k_cu_12d711f46thrust24THRUST_300001_SM_1000_NS12placeholders2_6E
	.align		8
        /*0120*/ 	.dword	_ZN34_INTERNAL_db59fe0a_4_k_cu_12d711f46thrust24THRUST_300001_SM_1000_NS12placeholders2_7E
	.align		8
        /*0128*/ 	.dword	_ZN34_INTERNAL_db59fe0a_4_k_cu_12d711f46thrust24THRUST_300001_SM_1000_NS12placeholders2_8E
	.align		8
        /*0130*/ 	.dword	_ZN34_INTERNAL_db59fe0a_4_k_cu_12d711f46thrust24THRUST_300001_SM_1000_NS12placeholders2_9E
	.align		8
        /*0138*/ 	.dword	_ZN34_INTERNAL_db59fe0a_4_k_cu_12d711f46thrust24THRUST_300001_SM_1000_NS12placeholders3_10E


//--------------------- .text._ZN3cub18CUB_300001_SM_10006detail11EmptyKernelIvEEvv --------------------------
	.section	.text._ZN3cub18CUB_300001_SM_10006detail11EmptyKernelIvEEvv,"ax",@progbits
	.align	128
        .global         _ZN3cub18CUB_300001_SM_10006detail11EmptyKernelIvEEvv
        .type           _ZN3cub18CUB_300001_SM_10006detail11EmptyKernelIvEEvv,@function
        .size           _ZN3cub18CUB_300001_SM_10006detail11EmptyKernelIvEEvv,(.L_x_10 - _ZN3cub18CUB_300001_SM_10006detail11EmptyKernelIvEEvv)
        .other          _ZN3cub18CUB_300001_SM_10006detail11EmptyKernelIvEEvv,@"STO_CUDA_ENTRY STV_DEFAULT"
_ZN3cub18CUB_300001_SM_10006detail11EmptyKernelIvEEvv:
.text._ZN3cub18CUB_300001_SM_10006detail11EmptyKernelIvEEvv:
[----:B------:R-:W-:Y:S01]  /*0000*/  LDC R1, c[0x0][0x37c] ;  /* 0x0000df00ff017b82 */ /* 0x000fe20000000800 */
[----:B------:R-:W-:Y:S05]  /*0010*/  EXIT ;  /* 0x000000000000794d */ /* 0x000fea0003800000 */
.L_x_0:
[----:B------:R-:W-:-:S00]  /*0020*/  BRA `(.L_x_0) ;  /* 0xfffffffc00fc7947 */ /* 0x000fc0000383ffff */
[----:B------:R-:W-:-:S00]  /*0030*/  NOP ;  /* 0x0000000000007918 */ /* 0x000fc00000000000 */
        /* <DEDUP_REMOVED lines=12> */
.L_x_10:


//--------------------- .text._Z22multi_numbering_kernelPiS_i --------------------------
	.section	.text._Z22multi_numbering_kernelPiS_i,"ax",@progbits
	.align	128
        .global         _Z22multi_numbering_kernelPiS_i
        .type           _Z22multi_numbering_kernelPiS_i,@function
        .size           _Z22multi_numbering_kernelPiS_i,(.L_x_11 - _Z22multi_numbering_kernelPiS_i)
        .other          _Z22multi_numbering_kernelPiS_i,@"STO_CUDA_ENTRY STV_DEFAULT"
_Z22multi_numbering_kernelPiS_i:
.text._Z22multi_numbering_kernelPiS_i:
[----:B------:R-:W-:Y:S01]  /*0000*/  LDC R1, c[0x0][0x37c] ;  /* 0x0000df00ff017b82 */ /* 0x000fe20000000800 */
[----:B------:R-:W0:Y:S01]  /*0010*/  S2R R0, SR_CTAID.X ;  /* 0x0000000000007919 */ /* 0x000e220000002500 */
[----:B------:R-:W0:Y:S01]  /*0020*/  LDCU UR4, c[0x0][0x360] ;  /* 0x00006c00ff0477ac */ /* 0x000e220008000800 */
[----:B------:R-:W0:Y:S01]  /*0030*/  S2R R8, SR_TID.X ;  /* 0x0000000000087919 */ /* 0x000e220000002100 */
[----:B------:R-:W1:Y:S01]  /*0040*/  LDCU UR5, c[0x0][0x390] ;  /* 0x00007200ff0577ac */ /* 0x000e620008000800 */
[----:B0-----:R-:W-:-:S05]  /*0050*/  IMAD R3, R0, UR4, R8 ;  /* 0x0000000400037c24 */ /* 0x001fca000f8e0208 */
[----:B-1----:R-:W-:-:S13]  /*0060*/  ISETP.GE.AND P0, PT, R3, UR5, PT ;  /* 0x0000000503007c0c */ /* 0x002fda000bf06270 */
[----:B------:R-:W-:Y:S05]  /*0070*/  @P0 EXIT ;  /* 0x000000000000094d */ /* 0x000fea0003800000 */
[----:B------:R-:W-:Y:S01]  /*0080*/  ISETP.NE.AND P1, PT, R3, RZ, PT ;  /* 0x000000ff0300720c */ /* 0x000fe20003f25270 */
[----:B------:R-:W0:-:S12]  /*0090*/  LDCU.64 UR6, c[0x0][0x358] ;  /* 0x00006b00ff0677ac */ /* 0x000e180008000a00 */
[----:B------:R-:W1:Y:S02]  /*00a0*/  @P1 LDC.64 R4, c[0x0][0x380] ;  /* 0x0000e000ff041b82 */ /* 0x000e640000000a00 */
[----:B-1----:R-:W-:-:S05]  /*00b0*/  @P1 IMAD.WIDE R4, R3, 0x4, R4 ;  /* 0x0000000403041825 */ /* 0x002fca00078e0204 */
[----:B0-----:R-:W2:Y:S04]  /*00c0*/  @P1 LDG.E R2, desc[UR6][R4.64] ;  /* 0x0000000604021981 */ /* 0x001ea8000c1e1900 */
[----:B------:R-:W2:Y:S01]  /*00d0*/  @P1 LDG.E R3, desc[UR6][R4.64+-0x4] ;  /* 0xfffffc0604031981 */ /* 0x000ea2000c1e1900 */
[----:B------:R-:W-:Y:S01]  /*00e0*/  MOV R6, 0x400 ;  /* 0x0000040000067802 */ /* 0x000fe20000000f00 */
[----:B------:R-:W0:Y:S04]  /*00f0*/  S2R R7, SR_CgaCtaId ;  /* 0x0000000000077919 */ /* 0x000e280000008800 */
[----:B------:R-:W-:-:S05]  /*0100*/  VIADD R6, R6, 0x1000 ;  /* 0x0000100006067836 */ /* 0x000fca0000000000 */
[----:B0-----:R-:W-:Y:S02]  /*0110*/  LEA R7, R7, R6, 0x18 ;  /* 0x0000000607077211 */ /* 0x001fe400078ec0ff */
[----:B------:R-:W-:Y:S02]  /*0120*/  LEA.HI R6, R8, R8, RZ, 0x1b ;  /* 0x0000000808067211 */ /* 0x000fe400078fd8ff */
[----:B--2---:R-:W-:Y:S01]  /*0130*/  @P1 ISETP.NE.AND P0, PT, R2, R3, PT ;  /* 0x000000030200120c */ /* 0x004fe20003f05270 */
[----:B------:R-:W-:Y:S01]  /*0140*/  IMAD.MOV.U32 R2, RZ, RZ, 0x1 ;  /* 0x00000001ff027424 */ /* 0x000fe200078e00ff */
[----:B------:R-:W-:Y:S02]  /*0150*/  LEA R3, R6, R7, 0x2 ;  /* 0x0000000706037211 */ /* 0x000fe400078e10ff */
[----:B------:R-:W-:Y:S02]  /*0160*/  @P1 SEL R2, RZ, 0x1, !P0 ;  /* 0x00000001ff021807 */ /* 0x000fe40004000000 */
[----:B------:R-:W-:-:S03]  /*0170*/  ISETP.GT.U32.AND P0, PT, R8, 0x1f, PT ;  /* 0x0000001f0800780c */ /* 0x000fc60003f04070 */
[----:B------:R0:W-:Y:S01]  /*0180*/  STS [R3+0x10], R2 ;  /* 0x0000100203007388 */ /* 0x0001e20000000800 */
[----:B------:R-:W-:Y:S09]  /*0190*/  BAR.SYNC.DEFER_BLOCKING 0x0 ;  /* 0x0000000000007b1d */ /* 0x000ff20000010000 */
[----:B0-----:R-:W-:Y:S05]  /*01a0*/  @P0 BRA `(.L_x_1) ;  /* 0x0000000400f40947 */ /* 0x001fea0003800000 */
[----:B------:R-:W-:Y:S01]  /*01b0*/  IMAD R4, R8, 0x84, R7 ;  /* 0x0000008408047824 */ /* 0x000fe200078e0207 */
[----:B------:R-:W-:-:S04]  /*01c0*/  UMOV UR4, 0xffffffff ;  /* 0xffffffff00047882 */ /* 0x000fc80000000000 */
[----:B------:R-:W-:Y:S04]  /*01d0*/  LDS R38, [R4+0x10] ;  /* 0x0000100004267984 */ /* 0x000fe80000000800 */
[----:B------:R-:W-:Y:S04]  /*01e0*/  LDS R27, [R4+0x14] ;  /* 0x00001400041b7984 */ /* 0x000fe80000000800 */
[----:B------:R-:W0:Y:S04]  /*01f0*/  LDS R36, [R4+0x18] ;  /* 0x0000180004247984 */ /* 0x000e280000000800 */
[----:B------:R-:W-:Y:S04]  /*0200*/  LDS R31, [R4+0x1c] ;  /* 0x00001c00041f7984 */ /* 0x000fe80000000800 */
[----:B------:R-:W1:Y:S04]  /*0210*/  LDS R34, [R4+0x20] ;  /* 0x0000200004227984 */ /* 0x000e680000000800 */
[----:B------:R-:W-:Y:S04]  /*0220*/  LDS R32, [R4+0x24] ;  /* 0x0000240004207984 */ /* 0x000fe80000000800 */
[----:B------:R-:W2:Y:S04]  /*0230*/  LDS R30, [R4+0x28] ;  /* 0x00002800041e7984 */ /* 0x000ea80000000800 */
[----:B------:R-:W-:Y:S04]  /*0240*/  LDS R37, [R4+0x2c] ;  /* 0x00002c0004257984 */ /* 0x000fe80000000800 */
[----:B------:R-:W3:Y:S04]  /*0250*/  LDS R28, [R4+0x30] ;  /* 0x00003000041c7984 */ /* 0x000ee80000000800 */
[----:B------:R-:W-:Y:S04]  /*0260*/  LDS R35, [R4+0x34] ;  /* 0x0000340004237984 */ /* 0x000fe80000000800 */
[----:B------:R-:W4:Y:S04]  /*0270*/  LDS R26, [R4+0x38] ;  /* 0x00003800041a7984 */ /* 0x000f280000000800 */
[----:B------:R-:W-:Y:S04]  /*0280*/  LDS R24, [R4+0x3c] ;  /* 0x00003c0004187984 */ /* 0x000fe80000000800 */
[----:B------:R-:W5:Y:S01]  /*0290*/  LDS R7, [R4+0x40] ;  /* 0x0000400004077984 */ /* 0x000f620000000800 */
[----:B0-----:R-:W-:-:S03]  /*02a0*/  IADD3 R6, PT, PT, R36, R27, R38 ;  /* 0x0000001b24067210 */ /* 0x001fc60007ffe026 */
[----:B------:R-:W-:Y:S04]  /*02b0*/  LDS R16, [R4+0x44] ;  /* 0x0000440004107984 */ /* 0x000fe80000000800 */
[----:B------:R-:W0:Y:S01]  /*02c0*/  LDS R15, [R4+0x48] ;  /* 0x00004800040f7984 */ /* 0x000e220000000800 */
[----:B-1----:R-:W-:-:S03]  /*02d0*/  IADD3 R9, PT, PT, R34, R6, R31 ;  /* 0x0000000622097210 */ /* 0x002fc60007ffe01f */
[----:B------:R-:W-:Y:S04]  /*02e0*/  LDS R3, [R4+0x4c] ;  /* 0x00004c0004037984 */ /* 0x000fe80000000800 */
[----:B------:R-:W1:Y:S01]  /*02f0*/  LDS R12, [R4+0x50] ;  /* 0x00005000040c7984 */ /* 0x000e620000000800 */
[----:B--2---:R-:W-:-:S03]  /*0300*/  IADD3 R9, PT, PT, R30, R9, R32 ;  /* 0x000000091e097210 */ /* 0x004fc60007ffe020 */
[----:B------:R-:W-:Y:S04]  /*0310*/  LDS R10, [R4+0x54] ;  /* 0x00005400040a7984 */ /* 0x000fe80000000800 */
[----:B------:R-:W2:Y:S01]  /*0320*/  LDS R5, [R4+0x58] ;  /* 0x0000580004057984 */ /* 0x000ea20000000800 */
[----:B---3--:R-:W-:-:S03]  /*0330*/  IADD3 R9, PT, PT, R28, R9, R37 ;  /* 0x000000091c097210 */ /* 0x008fc60007ffe025 */
[----:B------:R-:W-:Y:S04]  /*0340*/  LDS R23, [R4+0x5c] ;  /* 0x00005c0004177984 */ /* 0x000fe80000000800 */
[----:B------:R-:W3:Y:S01]  /*0350*/  LDS R22, [R4+0x60] ;  /* 0x0000600004167984 */ /* 0x000ee20000000800 */
[----:B----4-:R-:W-:-:S03]  /*0360*/  IADD3 R11, PT, PT, R26, R9, R35 ;  /* 0x000000091a0b7210 */ /* 0x010fc60007ffe023 */
[----:B------:R-:W-:Y:S04]  /*0370*/  LDS R21, [R4+0x64] ;  /* 0x0000640004157984 */ /* 0x000fe80000000800 */
[----:B------:R-:W4:Y:S01]  /*0380*/  LDS R20, [R4+0x68] ;  /* 0x0000680004147984 */ /* 0x000f220000000800 */
[----:B-----5:R-:W-:-:S03]  /*0390*/  IADD3 R25, PT, PT, R7, R11, R24 ;  /* 0x0000000b07197210 */ /* 0x020fc60007ffe018 */
        /* <DEDUP_REMOVED lines=12> */
[----:B------:R-:W3:Y:S01]  /*0460*/  LDS R11, [R4+0x8c] ;  /* 0x00008c00040b7984 */ /* 0x000ee20000000800 */
[----:B----4-:R-:W-:-:S04]  /*0470*/  IADD3 R25, PT, PT, R20, R25, R21 ;  /* 0x0000001914197210 */ /* 0x010fc80007ffe015 */
[----:B-----5:R-:W-:-:S04]  /*0480*/  IADD3 R25, PT, PT, R18, R25, R19 ;  /* 0x0000001912197210 */ /* 0x020fc80007ffe013 */
[----:B0-----:R-:W-:-:S04]  /*0490*/  IADD3 R25, PT, PT, R14, R25, R17 ;  /* 0x000000190e197210 */ /* 0x001fc80007ffe011 */
[----:B-1----:R-:W-:-:S04]  /*04a0*/  IADD3 R25, PT, PT, R8, R25, R13 ;  /* 0x0000001908197210 */ /* 0x002fc80007ffe00d */
[----:B--2---:R-:W-:-:S05]  /*04b0*/  IADD3 R40, PT, PT, R6, R25, R9 ;  /* 0x0000001906287210 */ /* 0x004fca0007ffe009 */
[----:B---3--:R-:W-:Y:S01]  /*04c0*/  IMAD.IADD R11, R11, 0x1, R40 ;  /* 0x000000010b0b7824 */ /* 0x008fe200078e0228 */
[----:B------:R-:W-:Y:S06]  /*04d0*/  BRA.DIV UR4, `(.L_x_2) ;  /* 0x0000000604847947 */ /* 0x000fec000b800000 */
[----:B------:R-:W0:Y:S02]  /*04e0*/  SHFL.UP P0, R40, R11, 0x1, RZ ;  /* 0x042000000b287989 */ /* 0x000e2400000000ff */
[----:B0-----:R-:W-:-:S05]  /*04f0*/  @P0 IMAD.IADD R40, R11, 0x1, R40 ;  /* 0x000000010b280824 */ /* 0x001fca00078e0228 */
[----:B------:R-:W0:Y:S02]  /*0500*/  SHFL.UP P0, R25, R40, 0x2, RZ ;  /* 0x0440000028197989 */ /* 0x000e2400000000ff */
[----:B0-----:R-:W-:-:S05]  /*0510*/  @P0 IADD3 R25, PT, PT, R40, R25, RZ ;  /* 0x0000001928190210 */ /* 0x001fca0007ffe0ff */
[----:B------:R-:W0:Y:S02]  /*0520*/  SHFL.UP P0, R42, R25, 0x4, RZ ;  /* 0x04800000192a7989 */ /* 0x000e2400000000ff */
[----:B0-----:R-:W-:-:S05]  /*0530*/  @P0 IMAD.IADD R42, R25, 0x1, R42 ;  /* 0x00000001192a0824 */ /* 0x001fca00078e022a */
[----:B------:R-:W0:Y:S02]  /*0540*/  SHFL.UP P0, R29, R42, 0x8, RZ ;  /* 0x050000002a1d7989 */ /* 0x000e2400000000ff */
[----:B0-----:R-:W-:-:S05]  /*0550*/  @P0 IMAD.IADD R29, R42, 0x1, R29 ;  /* 0x000000012a1d0824 */ /* 0x001fca00078e021d */
[----:B------:R0:W1:Y:S02]  /*0560*/  SHFL.UP P0, R44, R29, 0x10, RZ ;  /* 0x060000001d2c7989 */ /* 0x00006400000000ff */
.L_x_8:
[----:B-1----:R-:W-:-:S05]  /*0570*/  @P0 IADD3 R44, PT, PT, R29, R44, RZ ;  /* 0x0000002c1d2c0210 */ /* 0x002fca0007ffe0ff */
[----:B------:R-:W-:-:S04]  /*0580*/  IMAD.IADD R11, R44, 0x1, -R11 ;  /* 0x000000012c0b7824 */ /* 0x000fc800078e0a0b */
[----:B------:R-:W-:Y:S01]  /*0590*/  IMAD.IADD R25, R38, 0x1, R11 ;  /* 0x0000000126197824 */ /* 0x000fe200078e020b */
[----:B------:R-:W-:Y:S04]  /*05a0*/  STS [R4+0x10], R11 ;  /* 0x0000100b04007388 */ /* 0x000fe80000000800 */
[----:B------:R-:W-:Y:S01]  /*05b0*/  IADD3 R27, PT, PT, R27, R25, RZ ;  /* 0x000000191b1b7210 */ /* 0x000fe20007ffe0ff */
[----:B------:R-:W-:Y:S04]  /*05c0*/  STS [R4+0x14], R25 ;  /* 0x0000141904007388 */ /* 0x000fe80000000800 */
[----:B0-----:R-:W-:Y:S01]  /*05d0*/  IMAD.IADD R29, R36, 0x1, R27 ;  /* 0x00000001241d7824 */ /* 0x001fe200078e021b */
[----:B------:R-:W-:Y:S03]  /*05e0*/  STS [R4+0x18], R27 ;  /* 0x0000181b04007388 */ /* 0x000fe60000000800 */
[----:B------:R-:W-:Y:S01]  /*05f0*/  IMAD.IADD R31, R31, 0x1, R29 ;  /* 0x000000011f1f7824 */ /* 0x000fe200078e021d */
[----:B------:R-:W-:Y:S04]  /*0600*/  STS [R4+0x1c], R29 ;  /* 0x00001c1d04007388 */ /* 0x000fe80000000800 */
[----:B------:R-:W-:Y:S01]  /*0610*/  IADD3 R33, PT, PT, R34, R31, RZ ;  /* 0x0000001f22217210 */ /* 0x000fe20007ffe0ff */
[----:B------:R-:W-:Y:S04]  /*0620*/  STS [R4+0x20], R31 ;  /* 0x0000201f04007388 */ /* 0x000fe80000000800 */
[----:B------:R-:W-:Y:S01]  /*0630*/  IMAD.IADD R39, R32, 0x1, R33 ;  /* 0x0000000120277824 */ /* 0x000fe200078e0221 */
        /* <DEDUP_REMOVED lines=22> */
[----:B------:R0:W-:Y:S04]  /*07a0*/  STS [R4+0x50], R3 ;  /* 0x0000500304007388 */ /* 0x0001e80000000800 */
[----:B------:R-:W-:Y:S01]  /*07b0*/  IMAD.IADD R10, R10, 0x1, R43 ;  /* 0x000000010a0a7824 */ /* 0x000fe200078e022b */
[----:B------:R1:W-:Y:S03]  /*07c0*/  STS [R4+0x54], R43 ;  /* 0x0000542b04007388 */ /* 0x0003e60000000800 */
[----:B------:R-:W-:Y:S01]  /*07d0*/  IMAD.IADD R5, R5, 0x1, R10 ;  /* 0x0000000105057824 */ /* 0x000fe200078e020a */
[----:B------:R1:W-:Y:S04]  /*07e0*/  STS [R4+0x58], R10 ;  /* 0x0000580a04007388 */ /* 0x0003e80000000800 */
        /* <DEDUP_REMOVED lines=22> */
[----:B0-----:R-:W-:Y:S01]  /*0950*/  IMAD.IADD R3, R6, 0x1, R9 ;  /* 0x0000000106037824 */ /* 0x001fe200078e0209 */
[----:B------:R1:W-:Y:S04]  /*0960*/  STS [R4+0x88], R9 ;  /* 0x0000880904007388 */ /* 0x0003e80000000800 */
[----:B------:R1:W-:Y:S02]  /*0970*/  STS [R4+0x8c], R3 ;  /* 0x00008c0304007388 */ /* 0x0003e40000000800 */
.L_x_1:
[----:B-1----:R-:W0:Y:S01]  /*0980*/  S2R R9, SR_TID.X ;  /* 0x0000000000097919 */ /* 0x002e220000002100 */
[----:B------:R-:W-:Y:S05]  /*0990*/  WARPSYNC.ALL ;  /* 0x0000000000007948 */ /* 0x000fea0003800000 */
[----:B------:R-:W1:Y:S01]  /*09a0*/  S2R R5, SR_CgaCtaId ;  /* 0x0000000000057919 */ /* 0x000e620000008800 */
[----:B------:R-:W-:Y:S01]  /*09b0*/  MOV R4, 0x400 ;  /* 0x0000040000047802 */ /* 0x000fe20000000f00 */
[----:B------:R-:W2:Y:S01]  /*09c0*/  LDCU UR4, c[0x0][0x360] ;  /* 0x00006c00ff0477ac */ /* 0x000ea20008000800 */
[----:B------:R-:W-:Y:S02]  /*09d0*/  BAR.SYNC.DEFER_BLOCKING 0x0 ;  /* 0x0000000000007b1d */ /* 0x000fe40000010000 */
[----:B------:R-:W-:-:S02]  /*09e0*/  IADD3 R6, PT, PT, R4, 0x1000, RZ ;  /* 0x0000100004067810 */ /* 0x000fc40007ffe0ff */
[----:B0-----:R-:W-:Y:S01]  /*09f0*/  ISETP.NE.AND P0, PT, R9, RZ, PT ;  /* 0x000000ff0900720c */ /* 0x001fe20003f05270 */
[----:B--2---:R-:W-:Y:S01]  /*0a00*/  IMAD R9, R0, UR4, R9 ;  /* 0x0000000400097c24 */ /* 0x004fe2000f8e0209 */
[----:B-1----:R-:W-:-:S11]  /*0a10*/  LEA R6, R5, R6, 0x18 ;  /* 0x0000000605067211 */ /* 0x002fd600078ec0ff */
[----:B------:R-:W-:-:S05]  /*0a20*/  @!P0 LEA.HI R3, RZ, RZ, RZ, 0x1b ;  /* 0x000000ffff038211 */ /* 0x000fca00078fd8ff */
[----:B------:R-:W-:Y:S01]  /*0a30*/  @!P0 IMAD R6, R3, 0x4, R6 ;  /* 0x0000000403068824 */ /* 0x000fe200078e0206 */
[----:B------:R-:W-:Y:S02]  /*0a40*/  LEA R3, R5, R4, 0x18 ;  /* 0x0000000405037211 */ /* 0x000fe400078ec0ff */
[----:B------:R-:W0:Y:S03]  /*0a50*/  LDC.64 R4, c[0x0][0x388] ;  /* 0x0000e200ff047b82 */ /* 0x000e260000000a00 */
[----:B------:R-:W1:Y:S01]  /*0a60*/  @!P0 LDS R6, [R6+0x10] ;  /* 0x0000100006068984 */ /* 0x000e620000000800 */
[----:B------:R-:W-:Y:S02]  /*0a70*/  IMAD R3, R0, 0x4, R3 ;  /* 0x0000000400037824 */ /* 0x000fe400078e0203 */
[----:B0-----:R-:W-:-:S03]  /*0a80*/  IMAD.WIDE R4, R9, 0x4, R4 ;  /* 0x0000000409047825 */ /* 0x001fc600078e0204 */
[----:B-1----:R-:W-:Y:S01]  /*0a90*/  @!P0 STS [R3], R6 ;  /* 0x0000000603008388 */ /* 0x002fe20000000800 */
[----:B------:R-:W-:Y:S06]  /*0aa0*/  BAR.SYNC.DEFER_BLOCKING 0x0 ;  /* 0x0000000000007b1d */ /* 0x000fec0000010000 */
[----:B------:R-:W0:Y:S02]  /*0ab0*/  LDS R7, [R3] ;  /* 0x0000000003077984 */ /* 0x000e240000000800 */
[----:B0-----:R-:W-:-:S05]  /*0ac0*/  IADD3 R7, PT, PT, R7, R2, RZ ;  /* 0x0000000207077210 */ /* 0x001fca0007ffe0ff */
[----:B------:R-:W-:Y:S01]  /*0ad0*/  STG.E desc[UR6][R4.64], R7 ;  /* 0x0000000704007986 */ /* 0x000fe2000c101906 */
[----:B------:R-:W-:Y:S05]  /*0ae0*/  EXIT ;  /* 0x000000000000794d */ /* 0x000fea0003800000 */
.L_x_2:
[----:B------:R-:W-:Y:S02]  /*0af0*/  HFMA2 R43, -RZ, RZ, 0, 0 ;  /* 0x00000000ff2b7431 */ /* 0x000fe400000001ff */
[----:B------:R-:W-:Y:S02]  /*0b00*/  IMAD.MOV.U32 R39, RZ, RZ, R11 ;  /* 0x000000ffff277224 */ /* 0x000fe400078e000b */
[----:B------:R-:W-:Y:S02]  /*0b10*/  IMAD.MOV.U32 R41, RZ, RZ, 0x1 ;  /* 0x00000001ff297424 */ /* 0x000fe400078e00ff */
[----:B------:R-:W-:-:S07]  /*0b20*/  IMAD.MOV.U32 R33, RZ, RZ, -0x1 ;  /* 0xffffffffff217424 */ /* 0x000fce00078e00ff */
[----:B------:R-:W-:Y:S05]  /*0b30*/  WARPSYNC.COLLECTIVE R33, `(.L_x_3) ;  /* 0x0000000021087348 */ /* 0x000fea0003c00000 */
[----:B------:R0:W1:Y:S02]  /*0b40*/  SHFL.UP P0, R44, R39, R41, R43 ;  /* 0x04000029272c7389 */ /* 0x000064000000002b */
[----:B01----:R-:W-:Y:S05]  /*0b50*/  ENDCOLLECTIVE ;  /* 0x000000000000791b */ /* 0x003fea0003800000 */
.L_x_3:
[----:B------:R-:W-:Y:S02]  /*0b60*/  IMAD.MOV.U32 R41, RZ, RZ, 0x2 ;  /* 0x00000002ff297424 */ /* 0x000fe400078e00ff */
[----:B------:R-:W-:-:S05]  /*0b70*/  IMAD.MOV.U32 R40, RZ, RZ, R44 ;  /* 0x000000ffff287224 */ /* 0x000fca00078e002c */
[----:B------:R-:W-:-:S05]  /*0b80*/  @P0 IADD3 R40, PT, PT, R11, R40, RZ ;  /* 0x000000280b280210 */ /* 0x000fca0007ffe0ff */
[----:B------:R-:W-:-:S07]  /*0b90*/  IMAD.MOV.U32 R39, RZ, RZ, R40 ;  /* 0x000000ffff277224 */ /* 0x000fce00078e0028 */
[----:B------:R-:W-:Y:S05]  /*0ba0*/  WARPSYNC.COLLECTIVE R33, `(.L_x_4) ;  /* 0x0000000021087348 */ /* 0x000fea0003c00000 */
[----:B------:R0:W1:Y:S02]  /*0bb0*/  SHFL.UP P0, R44, R39, R41, R43 ;  /* 0x04000029272c7389 */ /* 0x000064000000002b */
[----:B01----:R-:W-:Y:S05]  /*0bc0*/  ENDCOLLECTIVE ;  /* 0x000000000000791b */ /* 0x003fea0003800000 */
.L_x_4:
[----:B------:R-:W-:Y:S01]  /*0bd0*/  HFMA2 R41, -RZ, RZ, 0, 2.384185791015625e-07 ;  /* 0x00000004ff297431 */ /* 0x000fe200000001ff */
[----:B------:R-:W-:-:S05]  /*0be0*/  MOV R25, R44 ;  /* 0x0000002c00197202 */ /* 0x000fca0000000f00 */
[----:B------:R-:W-:-:S04]  /*0bf0*/  @P0 IMAD.IADD R25, R40, 0x1, R25 ;  /* 0x0000000128190824 */ /* 0x000fc800078e0219 */
[----:B------:R-:W-:-:S07]  /*0c00*/  IMAD.MOV.U32 R39, RZ, RZ, R25 ;  /* 0x000000ffff277224 */ /* 0x000fce00078e0019 */
[----:B------:R-:W-:Y:S05]  /*0c10*/  WARPSYNC.COLLECTIVE R33, `(.L_x_5) ;  /* 0x0000000021087348 */ /* 0x000fea0003c00000 */
[----:B------:R0:W1:Y:S02]  /*0c20*/  SHFL.UP P0, R44, R39, R41, R43 ;  /* 0x04000029272c7389 */ /* 0x000064000000002b */
[----:B01----:R-:W-:Y:S05]  /*0c30*/  ENDCOLLECTIVE ;  /* 0x000000000000791b */ /* 0x003fea0003800000 */
.L_x_5:
[----:B------:R-:W-:Y:S02]  /*0c40*/  IMAD.MOV.U32 R41, RZ, RZ, 0x8 ;  /* 0x00000008ff297424 */ /* 0x000fe400078e00ff */
[----:B------:R-:W-:-:S04]  /*0c50*/  IMAD.MOV.U32 R42, RZ, RZ, R44 ;  /* 0x000000ffff2a7224 */ /* 0x000fc800078e002c */
[----:B------:R-:W-:-:S05]  /*0c60*/  @P0 IMAD.IADD R42, R25, 0x1, R42 ;  /* 0x00000001192a0824 */ /* 0x000fca00078e022a */
[----:B------:R-:W-:-:S07]  /*0c70*/  MOV R39, R42 ;  /* 0x0000002a00277202 */ /* 0x000fce0000000f00 */
[----:B------:R-:W-:Y:S05]  /*0c80*/  WARPSYNC.COLLECTIVE R33, `(.L_x_6) ;  /* 0x0000000021087348 */ /* 0x000fea0003c00000 */
[----:B------:R0:W1:Y:S02]  /*0c90*/  SHFL.UP P0, R44, R39, R41, R43 ;  /* 0x04000029272c7389 */ /* 0x000064000000002b */
[----:B01----:R-:W-:Y:S05]  /*0ca0*/  ENDCOLLECTIVE ;  /* 0x000000000000791b */ /* 0x003fea0003800000 */
.L_x_6:
[----:B------:R-:W-:Y:S02]  /*0cb0*/  HFMA2 R41, -RZ, RZ, 0, 9.5367431640625e-07 ;  /* 0x00000010ff297431 */ /* 0x000fe400000001ff */
[----:B------:R-:W-:-:S05]  /*0cc0*/  IMAD.MOV.U32 R29, RZ, RZ, R44 ;  /* 0x000000ffff1d7224 */ /* 0x000fca00078e002c */
[----:B------:R-:W-:-:S05]  /*0cd0*/  @P0 IADD3 R29, PT, PT, R42, R29, RZ ;  /* 0x0000001d2a1d0210 */ /* 0x000fca0007ffe0ff */
[----:B------:R-:W-:-:S07]  /*0ce0*/  IMAD.MOV.U32 R39, RZ, RZ, R29 ;  /* 0x000000ffff277224 */ /* 0x000fce00078e001d */
[----:B------:R-:W-:Y:S05]  /*0cf0*/  WARPSYNC.COLLECTIVE R33, `(.L_x_7) ;  /* 0x0000000021087348 */ /* 0x000fea0003c00000 */
[----:B------:R0:W1:Y:S02]  /*0d00*/  SHFL.UP P0, R44, R39, R41, R43 ;  /* 0x04000029272c7389 */ /* 0x000064000000002b */
[----:B01----:R-:W-:Y:S05]  /*0d10*/  ENDCOLLECTIVE ;  /* 0x000000000000791b */ /* 0x003fea0003800000 */
.L_x_7:
[----:B------:R-:W-:Y:S05]  /*0d20*/  BRA `(.L_x_8) ;  /* 0xfffffff800107947 */ /* 0x000fea000383ffff */
.L_x_9:
        /* <DEDUP_REMOVED lines=13> */
.L_x_11:


//--------------------- .nv.shared.reserved.0     --------------------------
	.section	.nv.shared.reserved.0,"aw",@nobits
	.weak		__nv_reservedSMEM_offset_0_alias
	.size		__nv_reservedSMEM_offset_0_alias, 0, 64
	.other		__nv_reservedSMEM_offset_0_alias,@"STO_CUDA_RESERVED_SHARED STV_DEFAULT"
__nv_reservedSMEM_offset_0_alias:
	.zero		0
	.zero		64


//--------------------- .nv.global                --------------------------
	.section	.nv.global,"aw",@nobits
.nv.global:
	.type		_ZN34_INTERNAL_db59fe0a_4_k_cu_12d711f46thrust24THRUST_300001_SM_1000_NS12placeholders2_5E,@object
	.size		_ZN34_INTERNAL_db59fe0a_4_k_cu_12d711f46thrust24THRUST_300001_SM_1000_NS12placeholders2_5E,(_ZN34_INTERNAL_db59fe0a_4_k_cu_12d711f44cuda3std3__45__cpo6cbeginE - _ZN34_INTERNAL_db59fe0a_4_k_cu_12d711f46thrust24THRUST_300001_SM_1000_NS12placeholders2_5E)
_ZN34_INTERNAL_db59fe0a_4_k_cu_12d711f46thrust24THRUST_300001_SM_1000_NS12placeholders2_5E:
	.zero		1
	.type		_ZN34_INTERNAL_db59fe0a_4_k_cu_12d711f44cuda3std3__45__cpo6cbeginE,@object
	.size		_ZN34_INTERNAL_db59fe0a_4_k_cu_12d711f44cuda3std3__45__cpo6cbeginE,(_ZN34_INTERNAL_db59fe0a_4_k_cu_12d711f44cuda3std6ranges3__45__cpo6cbeginE - _ZN34_INTERNAL_db59fe0a_4_k_cu_12d711f44cuda3std3__45__cpo6cbeginE)
_ZN34_INTERNAL_db59fe0a_4_k_cu_12d711f44cuda3std3__45__cpo6cbeginE:
	.zero		1
	.type		_ZN34_INTERNAL_db59fe0a_4_k_cu_12d711f44cuda3std6ranges3__45__cpo6cbeginE,@object
	.size		_ZN34_INTERNAL_db59fe0a_4_k_cu_12d711f44cuda3std6ranges3__45__cpo6cbeginE,(_ZN34_INTERNAL_db59fe0a_4_k_cu_12d711f44cuda3std3__48in_placeE - _ZN34_INTERNAL_db59fe0a_4_k_cu_12d711f44cuda3std6ranges3__45__cpo6cbeginE)
_ZN34_INTERNAL_db59fe0a_4_k_cu_12d711f44cuda3std6ranges3__45__cpo6cbeginE:
	.zero		1
	.type		_ZN34_INTERNAL_db59fe0a_4_k_cu_12d711f44cuda3std3__48in_placeE,@object
	.size		_ZN34_INTERNAL_db59fe0a_4_k_cu_12d711f44cuda3std3__48in_placeE,(_ZN34_INTERNAL_db59fe0a_4_k_cu_12d711f44cuda3std6ranges3__45__cpo4sizeE - _ZN34_INTERNAL_db59fe0a_4_k_cu_12d711f44cuda3std3__48in_placeE)
_ZN34_INTERNAL_db59fe0a_4_k_cu_12d711f44cuda3std3__48in_placeE:
	.zero		1
	.type		_ZN34_INTERNAL_db59fe0a_4_k_cu_12d711f44cuda3std6ranges3__45__cpo4sizeE,@object
	.size		_ZN34_INTERNAL_db59fe0a_4_k_cu_12d711f44cuda3std6ranges3__45__cpo4sizeE,(_ZN34_INTERNAL_db59fe0a_4_k_cu_12d711f46thrust24THRUST_300001_SM_1000_NS12placeholders2_9E - _ZN34_INTERNAL_db59fe0a_4_k_cu_12d711f44cuda3std6ranges3__45__cpo4sizeE)
_ZN34_INTERNAL_db59fe0a_4_k_cu_12d711f44cuda3std6ranges3__45__cpo4sizeE:
	.zero		1
	.type		_ZN34_INTERNAL_db59fe0a_4_k_cu_12d711f46thrust24THRUST_300001_SM_1000_NS12placeholders2_9E,@object
	.size		_ZN34_INTERNAL_db59fe0a_4_k_cu_12d711f46thrust24THRUST_300001_SM_1000_NS12placeholders2_9E,(_ZN34_INTERNAL_db59fe0a_4_k_cu_12d711f44cuda3std3__45__cpo7crbeginE - _ZN34_INTERNAL_db59fe0a_4_k_cu_12d711f46thrust24THRUST_300001_SM_1000_NS12placeholders2_9E)
_ZN34_INTERNAL_db59fe0a_4_k_cu_12d711f46thrust24THRUST_300001_SM_1000_NS12placeholders2_9E:
	.zero		1
	.type		_ZN34_INTERNAL_db59fe0a_4_k_cu_12d711f44cuda3std3__45__cpo7crbeginE,@object
	.size		_ZN34_INTERNAL_db59fe0a_4_k_cu_12d711f44cuda3std3__45__cpo7crbeginE,(_ZN34_INTERNAL_db59fe0a_4_k_cu_12d711f44cuda3std6ranges3__45__cpo4nextE - _ZN34_INTERNAL_db59fe0a_4_k_cu_12d711f44cuda3std3__45__cpo7crbeginE)
_ZN34_INTERNAL_db59fe0a_4_k_cu_12d711f44cuda3std3__45__cpo7crbeginE:
	.zero		1
	.type		_ZN34_INTERNAL_db59fe0a_4_k_cu_12d711f44cuda3std6ranges3__45__cpo4nextE,@object
	.size		_ZN34_INTERNAL_db59fe0a_4_k_cu_12d711f44cuda3std6ranges3__45__cpo4nextE,(_ZN34_INTERNAL_db59fe0a_4_k_cu_12d711f44cuda3std6ranges3__45__cpo4swapE - _ZN34_INTERNAL_db59fe0a_4_k_cu_12d711f44cuda3std6ranges3__45__cpo4nextE)
_ZN34_INTERNAL_db59fe0a_4_k_cu_12d711f44cuda3std6ranges3__45__cpo4nextE:
	.zero		1
	.type		_ZN34_INTERNAL_db59fe0a_4_k_cu_12d711f44cuda3std6ranges3__45__cpo4swapE,@object
	.size		_ZN34_INTERNAL_db59fe0a_4_k_cu_12d711f44cuda3std6ranges3__45__cpo4swapE,(_ZN34_INTERNAL_db59fe0a_4_k_cu_12d711f46thrust24THRUST_300001_SM_1000_NS12placeholders2_1E - _ZN34_INTERNAL_db59fe0a_4_k_cu_12d711f44cuda3std6ranges3__45__cpo4swapE)
_ZN34_INTERNAL_db59fe0a_4_k_cu_12d711f44cuda3std6ranges3__45__cpo4swapE:
	.zero		1
	.type		_ZN34_INTERNAL_db59fe0a_4_k_cu_12d711f46thrust24THRUST_300001_SM_1000_NS12placeholders2_1E,@object
	.size		_ZN34_INTERNAL_db59fe0a_4_k_cu_12d711f46thrust24THRUST_300001_SM_1000_NS12placeholders2_1E,(_ZN34_INTERNAL_db59fe0a_4_k_cu_12d711f46thrust24THRUST_300001_SM_1000_NS12placeholders2_3E - _ZN34_INTERNAL_db59fe0a_4_k_cu_12d711f46thrust24THRUST_300001_SM_1000_NS12placeholders2_1E)
_ZN34_INTERNAL_db59fe0a_4_k_cu_12d711f46thrust24THRUST_300001_SM_1000_NS12placeholders2_1E:
	.zero		1
	.type		_ZN34_INTERNAL_db59fe0a_4_k_cu_12d711f46thrust24THRUST_300001_SM_1000_NS12placeholders2_3E,@object
	.size		_ZN34_INTERNAL_db59fe0a_4_k_cu_12d711f46thrust24THRUST_300001_SM_1000_NS12placeholders2_3E,(_ZN34_INTERNAL_db59fe0a_4_k_cu_12d711f44cuda3std3__45__cpo5beginE - _ZN34_INTERNAL_db59fe0a_4_k_cu_12d711f46thrust24THRUST_300001_SM_1000_NS12placeholders2_3E)
_ZN34_INTERNAL_db59fe0a_4_k_cu_12d711f46thrust24THRUST_300001_SM_1000_NS12placeholders2_3E:
	.zero		1
	.type		_ZN34_INTERNAL_db59fe0a_4_k_cu_12d711f44cuda3std3__45__cpo5beginE,@object
	.size		_ZN34_INTERNAL_db59fe0a_4_k_cu_12d711f44cuda3std3__45__cpo5beginE,(_ZN34_INTERNAL_db59fe0a_4_k_cu_12d711f44cuda3std6ranges3__45__cpo5beginE - _ZN34_INTERNAL_db59fe0a_4_k_cu_12d711f44cuda3std3__45__cpo5beginE)
_ZN34_INTERNAL_db59fe0a_4_k_cu_12d711f44cuda3std3__45__cpo5beginE:
	.zero		1
	.type		_ZN34_INTERNAL_db59fe0a_4_k_cu_12d711f44cuda3std6ranges3__45__cpo5beginE,@object
	.size		_ZN34_INTERNAL_db59fe0a_4_k_cu_12d711f44cuda3std6ranges3__45__cpo5beginE,(_ZN34_INTERNAL_db59fe0a_4_k_cu_12d711f44cuda3std3__436_GLOBAL__N__db59fe0a_4_k_cu_12d711f46ignoreE - _ZN34_INTERNAL_db59fe0a_4_k_cu_12d711f44cuda3std6ranges3__45__cpo5beginE)
_ZN34_INTERNAL_db59fe0a_4_k_cu_12d711f44cuda3std6ranges3__45__cpo5beginE:
	.zero		1
	.type		_ZN34_INTERNAL_db59fe0a_4_k_cu_12d711f44cuda3std3__436_GLOBAL__N__db59fe0a_4_k_cu_12d711f46ignoreE,@object
	.size		_ZN34_INTERNAL_db59fe0a_4_k_cu_12d711f44cuda3std3__436_GLOBAL__N__db59fe0a_4_k_cu_12d711f46ignoreE,(_ZN34_INTERNAL_db59fe0a_4_k_cu_12d711f44cuda3std6ranges3__45__cpo4dataE - _ZN34_INTERNAL_db59fe0a_4_k_cu_12d711f44cuda3std3__436_GLOBAL__N__db59fe0a_4_k_cu_12d711f46ignoreE)
_ZN34_INTERNAL_db59fe0a_4_k_cu_12d711f44cuda3std3__436_GLOBAL__N__db59fe0a_4_k_cu_12d711f46ignoreE:
	.zero		1
	.type		_ZN34_INTERNAL_db59fe0a_4_k_cu_12d711f44cuda3std6ranges3__45__cpo4dataE,@object
	.size		_ZN34_INTERNAL_db59fe0a_4_k_cu_12d711f44cuda3std6ranges3__45__cpo4dataE,(_ZN34_INTERNAL_db59fe0a_4_k_cu_12d711f46thrust24THRUST_300001_SM_1000_NS12placeholders2_7E - _ZN34_INTERNAL_db59fe0a_4_k_cu_12d711f44cuda3std6ranges3__45__cpo4dataE)
_ZN34_INTERNAL_db59fe0a_4_k_cu_12d711f44cuda3std6ranges3__45__cpo4dataE:
	.zero		1
	.type		_ZN34_INTERNAL_db59fe0a_4_k_cu_12d711f46thrust24THRUST_300001_SM_1000_NS12placeholders2_7E,@object
	.size		_ZN34_INTERNAL_db59fe0a_4_k_cu_12d711f46thrust24THRUST_300001_SM_1000_NS12placeholders2_7E,(_ZN34_INTERNAL_db59fe0a_4_k_cu_12d711f44cuda3std3__45__cpo6rbeginE - _ZN34_INTERNAL_db59fe0a_4_k_cu_12d711f46thrust24THRUST_300001_SM_1000_NS12placeholders2_7E)
_ZN34_INTERNAL_db59fe0a_4_k_cu_12d711f46thrust24THRUST_300001_SM_1000_NS12placeholders2_7E:
	.zero		1
	.type		_ZN34_INTERNAL_db59fe0a_4_k_cu_12d711f44cuda3std3__45__cpo6rbeginE,@object
	.size		_ZN34_INTERNAL_db59fe0a_4_k_cu_12d711f44cuda3std3__45__cpo6rbeginE,(_ZN34_INTERNAL_db59fe0a_4_k_cu_12d711f44cuda3std6ranges3__45__cpo7advanceE - _ZN34_INTERNAL_db59fe0a_4_k_cu_12d711f44cuda3std3__45__cpo6rbeginE)
_ZN34_INTERNAL_db59fe0a_4_k_cu_12d711f44cuda3std3__45__cpo6rbeginE:
	.zero		1
	.type		_ZN34_INTERNAL_db59fe0a_4_k_cu_12d711f44cuda3std6ranges3__45__cpo7advanceE,@object
	.size		_ZN34_INTERNAL_db59fe0a_4_k_cu_12d711f44cuda3std6ranges3__45__cpo7advanceE,(_ZN34_INTERNAL_db59fe0a_4_k_cu_12d711f44cuda3std3__47nulloptE - _ZN34_INTERNAL_db59fe0a_4_k_cu_12d711f44cuda3std6ranges3__45__cpo7advanceE)
_ZN34_INTERNAL_db59fe0a_4_k_cu_12d711f44cuda3std6ranges3__45__cpo7advanceE:
	.zero		1
	.type		_ZN34_INTERNAL_db59fe0a_4_k_cu_12d711f44cuda3std3__47nulloptE,@object
	.size		_ZN34_INTERNAL_db59fe0a_4_k_cu_12d711f44cuda3std3__47nulloptE,(_ZN34_INTERNAL_db59fe0a_4_k_cu_12d711f44cuda3std6ranges3__45__cpo8distanceE - _ZN34_INTERNAL_db59fe0a_4_k_cu_12d711f44cuda3std3__47nulloptE)
_ZN34_INTERNAL_db59fe0a_4_k_cu_12d711f44cuda3std3__47nulloptE:
	.zero		1
	.type		_ZN34_INTERNAL_db59fe0a_4_k_cu_12d711f44cuda3std6ranges3__45__cpo8distanceE,@object
	.size		_ZN34_INTERNAL_db59fe0a_4_k_cu_12d711f44cuda3std6ranges3__45__cpo8distanceE,(_ZN34_INTERNAL_db59fe0a_4_k_cu_12d711f46thrust24THRUST_300001_SM_1000_NS12placeholders2_6E - _ZN34_INTERNAL_db59fe0a_4_k_cu_12d711f44cuda3std6ranges3__45__cpo8distanceE)
_ZN34_INTERNAL_db59fe0a_4_k_cu_12d711f44cuda3std6ranges3__45__cpo8distanceE:
	.zero		1
	.type		_ZN34_INTERNAL_db59fe0a_4_k_cu_12d711f46thrust24THRUST_300001_SM_1000_NS12placeholders2_6E,@object
	.size		_ZN34_INTERNAL_db59fe0a_4_k_cu_12d711f46thrust24THRUST_300001_SM_1000_NS12placeholders2_6E,(_ZN34_INTERNAL_db59fe0a_4_k_cu_12d711f44cuda3std3__45__cpo4cendE - _ZN34_INTERNAL_db59fe0a_4_k_cu_12d711f46thrust24THRUST_300001_SM_1000_NS12placeholders2_6E)
_ZN34_INTERNAL_db59fe0a_4_k_cu_12d711f46thrust24THRUST_300001_SM_1000_NS12placeholders2_6E:
	.zero		1
	.type		_ZN34_INTERNAL_db59fe0a_4_k_cu_12d711f44cuda3std3__45__cpo4cendE,@object
	.size		_ZN34_INTERNAL_db59fe0a_4_k_cu_12d711f44cuda3std3__45__cpo4cendE,(_ZN34_INTERNAL_db59fe0a_4_k_cu_12d711f44cuda3std6ranges3__45__cpo4cendE - _ZN34_INTERNAL_db59fe0a_4_k_cu_12d711f44cuda3std3__45__cpo4cendE)
_ZN34_INTERNAL_db59fe0a_4_k_cu_12d711f44cuda3std3__45__cpo4cendE:
	.zero		1
	.type		_ZN34_INTERNAL_db59fe0a_4_k_cu_12d711f44cuda3std6ranges3__45__cpo4cendE,@object
	.size		_ZN34_INTERNAL_db59fe0a_4_k_cu_12d711f44cuda3std6ranges3__45__cpo4cendE,(_ZN34_INTERNAL_db59fe0a_4_k_cu_12d711f44cuda3std3__420unreachable_sentinelE - _ZN34_INTERNAL_db59fe0a_4_k_cu_12d711f44cuda3std6ranges3__45__cpo4cendE)
_ZN34_INTERNAL_db59fe0a_4_k_cu_12d711f44cuda3std6ranges3__45__cpo4cendE:
	.zero		1
	.type		_ZN34_INTERNAL_db59fe0a_4_k_cu_12d711f44cuda3std3__420unreachable_sentinelE,@object
	.size		_ZN34_INTERNAL_db59fe0a_4_k_cu_12d711f44cuda3std3__420unreachable_sentinelE,(_ZN34_INTERNAL_db59fe0a_4_k_cu_12d711f44cuda3std6ranges3__45__cpo5ssizeE - _ZN34_INTERNAL_db59fe0a_4_k_cu_12d711f44cuda3std3__420unreachable_sentinelE)
_ZN34_INTERNAL_db59fe0a_4_k_cu_12d711f44cuda3std3__420unreachable_sentinelE:
	.zero		1
	.type		_ZN34_INTERNAL_db59fe0a_4_k_cu_12d711f44cuda3std6ranges3__45__cpo5ssizeE,@object
	.size		_ZN34_INTERNAL_db59fe0a_4_k_cu_12d711f44cuda3std6ranges3__45__cpo5ssizeE,(_ZN34_INTERNAL_db59fe0a_4_k_cu_12d711f46thrust24THRUST_300001_SM_1000_NS12placeholders3_10E - _ZN34_INTERNAL_db59fe0a_4_k_cu_12d711f44cuda3std6ranges3__45__cpo5ssizeE)
_ZN34_INTERNAL_db59fe0a_4_k_cu_12d711f44cuda3std6ranges3__45__cpo5ssizeE:
	.zero		1
	.type		_ZN34_INTERNAL_db59fe0a_4_k_cu_12d711f46thrust24THRUST_300001_SM_1000_NS12placeholders3_10E,@object
	.size		_ZN34_INTERNAL_db59fe0a_4_k_cu_12d711f46thrust24THRUST_300001_SM_1000_NS12placeholders3_10E,(_ZN34_INTERNAL_db59fe0a_4_k_cu_12d711f44cuda3std3__45__cpo5crendE - _ZN34_INTERNAL_db59fe0a_4_k_cu_12d711f46thrust24THRUST_300001_SM_1000_NS12placeholders3_10E)
_ZN34_INTERNAL_db59fe0a_4_k_cu_12d711f46thrust24THRUST_300001_SM_1000_NS12placeholders3_10E:
	.zero		1
	.type		_ZN34_INTERNAL_db59fe0a_4_k_cu_12d711f44cuda3std3__45__cpo5crendE,@object
	.size		_ZN34_INTERNAL_db59fe0a_4_k_cu_12d711f44cuda3std3__45__cpo5crendE,(_ZN34_INTERNAL_db59fe0a_4_k_cu_12d711f44cuda3std6ranges3__45__cpo4prevE - _ZN34_INTERNAL_db59fe0a_4_k_cu_12d711f44cuda3std3__45__cpo5crendE)
_ZN34_INTERNAL_db59fe0a_4_k_cu_12d711f44cuda3std3__45__cpo5crendE:
	.zero		1
	.type		_ZN34_INTERNAL_db59fe0a_4_k_cu_12d711f44cuda3std6ranges3__45__cpo4prevE,@object
	.size		_ZN34_INTERNAL_db59fe0a_4_k_cu_12d711f44cuda3std6ranges3__45__cpo4prevE,(_ZN34_INTERNAL_db59fe0a_4_k_cu_12d711f44cuda3std6ranges3__45__cpo9iter_moveE - _ZN34_INTERNAL_db59fe0a_4_k_cu_12d711f44cuda3std6ranges3__45__cpo4prevE)
_ZN34_INTERNAL_db59fe0a_4_k_cu_12d711f44cuda3std6ranges3__45__cpo4prevE:
	.zero		1
	.type		_ZN34_INTERNAL_db59fe0a_4_k_cu_12d711f44cuda3std6ranges3__45__cpo9iter_moveE,@object
	.size		_ZN34_INTERNAL_db59fe0a_4_k_cu_12d711f44cuda3std6ranges3__45__cpo9iter_moveE,(_ZN34_INTERNAL_db59fe0a_4_k_cu_12d711f46thrust24THRUST_300001_SM_1000_NS12placeholders2_2E - _ZN34_INTERNAL_db59fe0a_4_k_cu_12d711f44cuda3std6ranges3__45__cpo9iter_moveE)
_ZN34_INTERNAL_db59fe0a_4_k_cu_12d711f44cuda3std6ranges3__45__cpo9iter_moveE:
	.zero		1
	.type		_ZN34_INTERNAL_db59fe0a_4_k_cu_12d711f46thrust24THRUST_300001_SM_1000_NS12placeholders2_2E,@object
	.size		_ZN34_INTERNAL_db59fe0a_4_k_cu_12d711f46thrust24THRUST_300001_SM_1000_NS12placeholders2_2E,(_ZN34_INTERNAL_db59fe0a_4_k_cu_12d711f46thrust24THRUST_300001_SM_1000_NS12placeholders2_4E - _ZN34_INTERNAL_db59fe0a_4_k_cu_12d711f46thrust24THRUST_300001_SM_1000_NS12placeholders2_2E)
_ZN34_INTERNAL_db59fe0a_4_k_cu_12d711f46thrust24THRUST_300001_SM_1000_NS12placeholders2_2E:
	.zero		1
	.type		_ZN34_INTERNAL_db59fe0a_4_k_cu_12d711f46thrust24THRUST_300001_SM_1000_NS12placeholders2_4E,@object
	.size		_ZN34_INTERNAL_db59fe0a_4_k_cu_12d711f46thrust24THRUST_300001_SM_1000_NS12placeholders2_4E,(_ZN34_INTERNAL_db59fe0a_4_k_cu_12d711f44cuda3std3__45__cpo3endE - _ZN34_INTERNAL_db59fe0a_4_k_cu_12d711f46thrust24THRUST_300001_SM_1000_NS12placeholders2_4E)
_ZN34_INTERNAL_db59fe0a_4_k_cu_12d711f46thrust24THRUST_300001_SM_1000_NS12placeholders2_4E:
	.zero		1
	.type		_ZN34_INTERNAL_db59fe0a_4_k_cu_12d711f44cuda3std3__45__cpo3endE,@object
	.size		_ZN34_INTERNAL_db59fe0a_4_k_cu_12d711f44cuda3std3__45__cpo3endE,(_ZN34_INTERNAL_db59fe0a_4_k_cu_12d711f44cuda3std6ranges3__45__cpo3endE - _ZN34_INTERNAL_db59fe0a_4_k_cu_12d711f44cuda3std3__45__cpo3endE)
_ZN34_INTERNAL_db59fe0a_4_k_cu_12d711f44cuda3std3__45__cpo3endE:
	.zero		1
	.type		_ZN34_INTERNAL_db59fe0a_4_k_cu_12d711f44cuda3std6ranges3__45__cpo3endE,@object
	.size		_ZN34_INTERNAL_db59fe0a_4_k_cu_12d711f44cuda3std6ranges3__45__cpo3endE,(_ZN34_INTERNAL_db59fe0a_4_k_cu_12d711f44cuda3std3__419piecewise_constructE - _ZN34_INTERNAL_db59fe0a_4_k_cu_12d711f44cuda3std6ranges3__45__cpo3endE)
_ZN34_INTERNAL_db59fe0a_4_k_cu_12d711f44cuda3std6ranges3__45__cpo3endE:
	.zero		1
	.type		_ZN34_INTERNAL_db59fe0a_4_k_cu_12d711f44cuda3std3__419piecewise_constructE,@object
	.size		_ZN34_INTERNAL_db59fe0a_4_k_cu_12d711f44cuda3std3__419piecewise_constructE,(_ZN34_INTERNAL_db59fe0a_4_k_cu_12d711f44cuda3std6ranges3__45__cpo5cdataE - _ZN34_INTERNAL_db59fe0a_4_k_cu_12d711f44cuda3std3__419piecewise_constructE)
_ZN34_INTERNAL_db59fe0a_4_k_cu_12d711f44cuda3std3__419piecewise_constructE:
	.zero		1
	.type		_ZN34_INTERNAL_db59fe0a_4_k_cu_12d711f44cuda3std6ranges3__45__cpo5cdataE,@object
	.size		_ZN34_INTERNAL_db59fe0a_4_k_cu_12d711f44cuda3std6ranges3__45__cpo5cdataE,(_ZN34_INTERNAL_db59fe0a_4_k_cu_12d711f46thrust24THRUST_300001_SM_1000_NS12placeholders2_8E - _ZN34_INTERNAL_db59fe0a_4_k_cu_12d711f44cuda3std6ranges3__45__cpo5cdataE)
_ZN34_INTERNAL_db59fe0a_4_k_cu_12d711f44cuda3std6ranges3__45__cpo5cdataE:
	.zero		1
	.type		_ZN34_INTERNAL_db59fe0a_4_k_cu_12d711f46thrust24THRUST_300001_SM_1000_NS12placeholders2_8E,@object
	.size		_ZN34_INTERNAL_db59fe0a_4_k_cu_12d711f46thrust24THRUST_300001_SM_1000_NS12placeholders2_8E,(_ZN34_INTERNAL_db59fe0a_4_k_cu_12d711f44cuda3std3__45__cpo4rendE - _ZN34_INTERNAL_db59fe0a_4_k_cu_12d711f46thrust24THRUST_300001_SM_1000_NS12placeholders2_8E)
_ZN34_INTERNAL_db59fe0a_4_k_cu_12d711f46thrust24THRUST_300001_SM_1000_NS12placeholders2_8E:
	.zero		1
	.type		_ZN34_INTERNAL_db59fe0a_4_k_cu_12d711f44cuda3std3__45__cpo4rendE,@object
	.size		_ZN34_INTERNAL_db59fe0a_4_k_cu_12d711f44cuda3std3__45__cpo4rendE,(_ZN34_INTERNAL_db59fe0a_4_k_cu_12d711f44cuda3std6ranges3__45__cpo9iter_swapE - _ZN34_INTERNAL_db59fe0a_4_k_cu_12d711f44cuda3std3__45__cpo4rendE)
_ZN34_INTERNAL_db59fe0a_4_k_cu_12d711f44cuda3std3__45__cpo4rendE:
	.zero		1
	.type		_ZN34_INTERNAL_db59fe0a_4_k_cu_12d711f44cuda3std6ranges3__45__cpo9iter_swapE,@object
	.size		_ZN34_INTERNAL_db59fe0a_4_k_cu_12d711f44cuda3std6ranges3__45__cpo9iter_swapE,(_ZN34_INTERNAL_db59fe0a_4_k_cu_12d711f44cuda3std3__48unexpectE - _ZN34_INTERNAL_db59fe0a_4_k_cu_12d711f44cuda3std6ranges3__45__cpo9iter_swapE)
_ZN34_INTERNAL_db59fe0a_4_k_cu_12d711f44cuda3std6ranges3__45__cpo9iter_swapE:
	.zero		1
	.type		_ZN34_INTERNAL_db59fe0a_4_k_cu_12d711f44cuda3std3__48unexpectE,@object
	.size		_ZN34_INTERNAL_db59fe0a_4_k_cu_12d711f44cuda3std3__48unexpectE,(_ZN34_INTERNAL_db59fe0a_4_k_cu_12d711f46thrust24THRUST_300001_SM_1000_NS6system6detail10sequential3seqE - _ZN34_INTERNAL_db59fe0a_4_k_cu_12d711f44cuda3std3__48unexpectE)
_ZN34_INTERNAL_db59fe0a_4_k_cu_12d711f44cuda3std3__48unexpectE:
	.zero		1
	.type		_ZN34_INTERNAL_db59fe0a_4_k_cu_12d711f46thrust24THRUST_300001_SM_1000_NS6system6detail10sequential3seqE,@object
	.size		_ZN34_INTERNAL_db59fe0a_4_k_cu_12d711f46thrust24THRUST_300001_SM_1000_NS6system6detail10sequential3seqE,(.L_29 - _ZN34_INTERNAL_db59fe0a_4_k_cu_12d711f46thrust24THRUST_300001_SM_1000_NS6system6detail10sequential3seqE)
_ZN34_INTERNAL_db59fe0a_4_k_cu_12d711f46thrust24THRUST_300001_SM_1000_NS6system6detail10sequential3seqE:
	.zero		1
.L_29:


//--------------------- .nv.shared._Z22multi_numbering_kernelPiS_i --------------------------
	.section	.nv.shared._Z22multi_numbering_kernelPiS_i,"aw",@nobits
	.sectionflags	@""
	.align	16
.nv.shared._Z22multi_numbering_kernelPiS_i:
	.zero		9376


//--------------------- .nv.constant0._ZN3cub18CUB_300001_SM_10006detail11EmptyKernelIvEEvv --------------------------
	.section	.nv.constant0._ZN3cub18CUB_300001_SM_10006detail11EmptyKernelIvEEvv,"a",@progbits
	.sectionflags	@""
	.align	4
.nv.constant0._ZN3cub18CUB_300001_SM_10006detail11EmptyKernelIvEEvv:
	.zero		896


//--------------------- .nv.constant0._Z22multi_numbering_kernelPiS_i --------------------------
	.section	.nv.constant0._Z22multi_numbering_kernelPiS_i,"a",@progbits
	.sectionflags	@""
	.align	4
.nv.constant0._Z22multi_numbering_kernelPiS_i:
	.zero		916


//--------------------- SYMBOLS --------------------------

	.type		.nv.reservedSmem.offset0,@object
	.size		.nv.reservedSmem.offset0,0x4
	.type		.nv.reservedSmem.cap,@object
	.size		.nv.reservedSmem.cap,0x4
